//
// Generated by NVIDIA NVVM Compiler
//
// Compiler Build ID: CL-36424714
// Cuda compilation tools, release 13.0, V13.0.88
// Based on NVVM 20.0.0
//

.version 9.0
.target sm_100
.address_size 64

	// .globl	_Z14linear_forwardiiiPfS_S_S_
.global .align 4 .b8 precalc_xorwow_matrix[102400];
.global .align 4 .b8 precalc_xorwow_offset_matrix[102400];
.global .align 4 .b8 mrg32k3aM1[2304];
.global .align 4 .b8 mrg32k3aM2[2304];
.global .align 4 .b8 mrg32k3aM1SubSeq[2016];
.global .align 4 .b8 mrg32k3aM2SubSeq[2016];
.global .align 4 .b8 mrg32k3aM1Seq[2304];
.global .align 4 .b8 mrg32k3aM2Seq[2304];
.const .align 8 .b8 __cr_lgamma_table[72];

.visible .entry _Z14linear_forwardiiiPfS_S_S_(
	.param .u32 _Z14linear_forwardiiiPfS_S_S__param_0,
	.param .u32 _Z14linear_forwardiiiPfS_S_S__param_1,
	.param .u32 _Z14linear_forwardiiiPfS_S_S__param_2,
	.param .u64 .ptr .align 1 _Z14linear_forwardiiiPfS_S_S__param_3,
	.param .u64 .ptr .align 1 _Z14linear_forwardiiiPfS_S_S__param_4,
	.param .u64 .ptr .align 1 _Z14linear_forwardiiiPfS_S_S__param_5,
	.param .u64 .ptr .align 1 _Z14linear_forwardiiiPfS_S_S__param_6
)
{
	.reg .pred 	%p<13>;
	.reg .b32 	%r<92>;
	.reg .b32 	%f<55>;
	.reg .b64 	%rd<73>;

	ld.param.u32 	%r46, [_Z14linear_forwardiiiPfS_S_S__param_0];
	ld.param.u32 	%r44, [_Z14linear_forwardiiiPfS_S_S__param_1];
	ld.param.u32 	%r45, [_Z14linear_forwardiiiPfS_S_S__param_2];
	ld.param.u64 	%rd6, [_Z14linear_forwardiiiPfS_S_S__param_3];
	ld.param.u64 	%rd7, [_Z14linear_forwardiiiPfS_S_S__param_4];
	ld.param.u64 	%rd4, [_Z14linear_forwardiiiPfS_S_S__param_5];
	ld.param.u64 	%rd5, [_Z14linear_forwardiiiPfS_S_S__param_6];
	cvta.to.global.u64 	%rd1, %rd6;
	cvta.to.global.u64 	%rd2, %rd7;
	mov.u32 	%r47, %ctaid.x;
	mov.u32 	%r48, %ntid.x;
	mul.lo.s32 	%r1, %r47, %r48;
	mov.u32 	%r2, %tid.x;
	add.s32 	%r3, %r1, %r2;
	mov.u32 	%r49, %ctaid.y;
	mov.u32 	%r50, %ntid.y;
	mov.u32 	%r51, %tid.y;
	mad.lo.s32 	%r4, %r49, %r50, %r51;
	setp.ge.u32 	%p1, %r4, %r46;
	setp.ge.u32 	%p2, %r3, %r45;
	or.pred  	%p3, %p1, %p2;
	@%p3 bra 	$L__BB0_13;
	cvta.to.global.u64 	%rd8, %rd5;
	cvta.to.global.u64 	%rd9, %rd4;
	mul.wide.u32 	%rd10, %r3, 4;
	add.s64 	%rd11, %rd9, %rd10;
	ld.global.f32 	%f52, [%rd11];
	mad.lo.s32 	%r52, %r45, %r4, %r3;
	mul.wide.u32 	%rd12, %r52, 4;
	add.s64 	%rd3, %rd8, %rd12;
	st.global.f32 	[%rd3], %f52;
	setp.lt.s32 	%p4, %r44, 1;
	@%p4 bra 	$L__BB0_13;
	mul.lo.s32 	%r5, %r44, %r4;
	and.b32  	%r6, %r44, 7;
	setp.lt.u32 	%p5, %r44, 8;
	mov.b32 	%r90, 0;
	@%p5 bra 	$L__BB0_5;
	and.b32  	%r90, %r44, 2147483640;
	neg.s32 	%r88, %r90;
	add.s32 	%r87, %r5, 3;
	add.s32 	%r54, %r2, %r45;
	add.s32 	%r86, %r54, %r1;
	shl.b32 	%r11, %r45, 3;
	shl.b32 	%r55, %r45, 1;
	add.s32 	%r85, %r3, %r55;
	mad.lo.s32 	%r84, %r45, 3, %r3;
	shl.b32 	%r56, %r45, 2;
	add.s32 	%r83, %r3, %r56;
	mad.lo.s32 	%r82, %r45, 5, %r3;
	mad.lo.s32 	%r81, %r45, 6, %r3;
	mad.lo.s32 	%r80, %r45, 7, %r3;
	mov.u32 	%r79, %r3;
$L__BB0_4:
	.pragma "nounroll";
	mul.wide.u32 	%rd13, %r79, 4;
	add.s64 	%rd14, %rd2, %rd13;
	ld.global.f32 	%f9, [%rd14];
	add.s32 	%r57, %r87, -3;
	mul.wide.u32 	%rd15, %r57, 4;
	add.s64 	%rd16, %rd1, %rd15;
	ld.global.f32 	%f10, [%rd16];
	fma.rn.f32 	%f11, %f9, %f10, %f52;
	st.global.f32 	[%rd3], %f11;
	mul.wide.u32 	%rd17, %r86, 4;
	add.s64 	%rd18, %rd2, %rd17;
	ld.global.f32 	%f12, [%rd18];
	add.s32 	%r58, %r87, -2;
	mul.wide.u32 	%rd19, %r58, 4;
	add.s64 	%rd20, %rd1, %rd19;
	ld.global.f32 	%f13, [%rd20];
	fma.rn.f32 	%f14, %f12, %f13, %f11;
	st.global.f32 	[%rd3], %f14;
	mul.wide.u32 	%rd21, %r85, 4;
	add.s64 	%rd22, %rd2, %rd21;
	ld.global.f32 	%f15, [%rd22];
	add.s32 	%r59, %r87, -1;
	mul.wide.u32 	%rd23, %r59, 4;
	add.s64 	%rd24, %rd1, %rd23;
	ld.global.f32 	%f16, [%rd24];
	fma.rn.f32 	%f17, %f15, %f16, %f14;
	st.global.f32 	[%rd3], %f17;
	mul.wide.u32 	%rd25, %r84, 4;
	add.s64 	%rd26, %rd2, %rd25;
	ld.global.f32 	%f18, [%rd26];
	add.s32 	%r60, %r87, 4;
	mul.wide.u32 	%rd27, %r87, 4;
	add.s64 	%rd28, %rd1, %rd27;
	ld.global.f32 	%f19, [%rd28];
	fma.rn.f32 	%f20, %f18, %f19, %f17;
	st.global.f32 	[%rd3], %f20;
	mul.wide.u32 	%rd29, %r83, 4;
	add.s64 	%rd30, %rd2, %rd29;
	ld.global.f32 	%f21, [%rd30];
	add.s32 	%r61, %r87, 1;
	mul.wide.u32 	%rd31, %r61, 4;
	add.s64 	%rd32, %rd1, %rd31;
	ld.global.f32 	%f22, [%rd32];
	fma.rn.f32 	%f23, %f21, %f22, %f20;
	st.global.f32 	[%rd3], %f23;
	mul.wide.u32 	%rd33, %r82, 4;
	add.s64 	%rd34, %rd2, %rd33;
	ld.global.f32 	%f24, [%rd34];
	add.s32 	%r62, %r87, 2;
	mul.wide.u32 	%rd35, %r62, 4;
	add.s64 	%rd36, %rd1, %rd35;
	ld.global.f32 	%f25, [%rd36];
	fma.rn.f32 	%f26, %f24, %f25, %f23;
	st.global.f32 	[%rd3], %f26;
	mul.wide.u32 	%rd37, %r81, 4;
	add.s64 	%rd38, %rd2, %rd37;
	ld.global.f32 	%f27, [%rd38];
	add.s32 	%r63, %r87, 3;
	mul.wide.u32 	%rd39, %r63, 4;
	add.s64 	%rd40, %rd1, %rd39;
	ld.global.f32 	%f28, [%rd40];
	fma.rn.f32 	%f29, %f27, %f28, %f26;
	st.global.f32 	[%rd3], %f29;
	mul.wide.u32 	%rd41, %r80, 4;
	add.s64 	%rd42, %rd2, %rd41;
	ld.global.f32 	%f30, [%rd42];
	mul.wide.u32 	%rd43, %r60, 4;
	add.s64 	%rd44, %rd1, %rd43;
	ld.global.f32 	%f31, [%rd44];
	fma.rn.f32 	%f52, %f30, %f31, %f29;
	st.global.f32 	[%rd3], %f52;
	add.s32 	%r88, %r88, 8;
	add.s32 	%r87, %r87, 8;
	add.s32 	%r86, %r86, %r11;
	add.s32 	%r85, %r85, %r11;
	add.s32 	%r84, %r84, %r11;
	add.s32 	%r83, %r83, %r11;
	add.s32 	%r82, %r82, %r11;
	add.s32 	%r81, %r81, %r11;
	add.s32 	%r80, %r80, %r11;
	add.s32 	%r79, %r79, %r11;
	setp.ne.s32 	%p6, %r88, 0;
	@%p6 bra 	$L__BB0_4;
$L__BB0_5:
	setp.eq.s32 	%p7, %r6, 0;
	@%p7 bra 	$L__BB0_13;
	and.b32  	%r39, %r44, 3;
	setp.lt.u32 	%p8, %r6, 4;
	@%p8 bra 	$L__BB0_8;
	mad.lo.s32 	%r64, %r90, %r45, %r3;
	mul.wide.u32 	%rd45, %r64, 4;
	add.s64 	%rd46, %rd2, %rd45;
	ld.global.f32 	%f32, [%rd46];
	add.s32 	%r65, %r90, %r5;
	mul.wide.u32 	%rd47, %r65, 4;
	add.s64 	%rd48, %rd1, %rd47;
	ld.global.f32 	%f33, [%rd48];
	fma.rn.f32 	%f34, %f32, %f33, %f52;
	st.global.f32 	[%rd3], %f34;
	add.s32 	%r66, %r64, %r45;
	mul.wide.u32 	%rd49, %r66, 4;
	add.s64 	%rd50, %rd2, %rd49;
	ld.global.f32 	%f35, [%rd50];
	add.s32 	%r67, %r65, 1;
	mul.wide.u32 	%rd51, %r67, 4;
	add.s64 	%rd52, %rd1, %rd51;
	ld.global.f32 	%f36, [%rd52];
	fma.rn.f32 	%f37, %f35, %f36, %f34;
	st.global.f32 	[%rd3], %f37;
	add.s32 	%r68, %r66, %r45;
	mul.wide.u32 	%rd53, %r68, 4;
	add.s64 	%rd54, %rd2, %rd53;
	ld.global.f32 	%f38, [%rd54];
	add.s32 	%r69, %r65, 2;
	mul.wide.u32 	%rd55, %r69, 4;
	add.s64 	%rd56, %rd1, %rd55;
	ld.global.f32 	%f39, [%rd56];
	fma.rn.f32 	%f40, %f38, %f39, %f37;
	st.global.f32 	[%rd3], %f40;
	add.s32 	%r70, %r68, %r45;
	mul.wide.u32 	%rd57, %r70, 4;
	add.s64 	%rd58, %rd2, %rd57;
	ld.global.f32 	%f41, [%rd58];
	add.s32 	%r71, %r65, 3;
	mul.wide.u32 	%rd59, %r71, 4;
	add.s64 	%rd60, %rd1, %rd59;
	ld.global.f32 	%f42, [%rd60];
	fma.rn.f32 	%f52, %f41, %f42, %f40;
	st.global.f32 	[%rd3], %f52;
	add.s32 	%r90, %r90, 4;
$L__BB0_8:
	setp.eq.s32 	%p9, %r39, 0;
	@%p9 bra 	$L__BB0_13;
	setp.eq.s32 	%p10, %r39, 1;
	@%p10 bra 	$L__BB0_11;
	mad.lo.s32 	%r72, %r90, %r45, %r3;
	mul.wide.u32 	%rd61, %r72, 4;
	add.s64 	%rd62, %rd2, %rd61;
	ld.global.f32 	%f43, [%rd62];
	add.s32 	%r73, %r90, %r5;
	mul.wide.u32 	%rd63, %r73, 4;
	add.s64 	%rd64, %rd1, %rd63;
	ld.global.f32 	%f44, [%rd64];
	fma.rn.f32 	%f45, %f43, %f44, %f52;
	st.global.f32 	[%rd3], %f45;
	add.s32 	%r74, %r72, %r45;
	mul.wide.u32 	%rd65, %r74, 4;
	add.s64 	%rd66, %rd2, %rd65;
	ld.global.f32 	%f46, [%rd66];
	add.s32 	%r75, %r73, 1;
	mul.wide.u32 	%rd67, %r75, 4;
	add.s64 	%rd68, %rd1, %rd67;
	ld.global.f32 	%f47, [%rd68];
	fma.rn.f32 	%f52, %f46, %f47, %f45;
	st.global.f32 	[%rd3], %f52;
	add.s32 	%r90, %r90, 2;
$L__BB0_11:
	and.b32  	%r76, %r44, 1;
	setp.eq.b32 	%p11, %r76, 1;
	not.pred 	%p12, %p11;
	@%p12 bra 	$L__BB0_13;
	mad.lo.s32 	%r77, %r90, %r45, %r3;
	mul.wide.u32 	%rd69, %r77, 4;
	add.s64 	%rd70, %rd2, %rd69;
	ld.global.f32 	%f48, [%rd70];
	add.s32 	%r78, %r90, %r5;
	mul.wide.u32 	%rd71, %r78, 4;
	add.s64 	%rd72, %rd1, %rd71;
	ld.global.f32 	%f49, [%rd72];
	fma.rn.f32 	%f50, %f48, %f49, %f52;
	st.global.f32 	[%rd3], %f50;
$L__BB0_13:
	ret;

}
	// .globl	_Z15linear_backwardiiiPfS_S_S_
.visible .entry _Z15linear_backwardiiiPfS_S_S_(
	.param .u32 _Z15linear_backwardiiiPfS_S_S__param_0,
	.param .u32 _Z15linear_backwardiiiPfS_S_S__param_1,
	.param .u32 _Z15linear_backwardiiiPfS_S_S__param_2,
	.param .u64 .ptr .align 1 _Z15linear_backwardiiiPfS_S_S__param_3,
	.param .u64 .ptr .align 1 _Z15linear_backwardiiiPfS_S_S__param_4,
	.param .u64 .ptr .align 1 _Z15linear_backwardiiiPfS_S_S__param_5,
	.param .u64 .ptr .align 1 _Z15linear_backwardiiiPfS_S_S__param_6
)
{
	.reg .pred 	%p<13>;
	.reg .b32 	%r<92>;
	.reg .b32 	%f<68>;
	.reg .b64 	%rd<69>;

	ld.param.u32 	%r46, [_Z15linear_backwardiiiPfS_S_S__param_0];
	ld.param.u32 	%r44, [_Z15linear_backwardiiiPfS_S_S__param_1];
	ld.param.u32 	%r45, [_Z15linear_backwardiiiPfS_S_S__param_2];
	ld.param.u64 	%rd4, [_Z15linear_backwardiiiPfS_S_S__param_3];
	ld.param.u64 	%rd5, [_Z15linear_backwardiiiPfS_S_S__param_5];
	ld.param.u64 	%rd3, [_Z15linear_backwardiiiPfS_S_S__param_6];
	cvta.to.global.u64 	%rd1, %rd5;
	cvta.to.global.u64 	%rd2, %rd4;
	mov.u32 	%r47, %ctaid.x;
	mov.u32 	%r48, %ntid.x;
	mul.lo.s32 	%r1, %r47, %r48;
	mov.u32 	%r2, %tid.x;
	add.s32 	%r3, %r1, %r2;
	mov.u32 	%r49, %ctaid.y;
	mov.u32 	%r50, %ntid.y;
	mov.u32 	%r51, %tid.y;
	mad.lo.s32 	%r4, %r49, %r50, %r51;
	setp.ge.u32 	%p1, %r4, %r46;
	setp.ge.u32 	%p2, %r3, %r45;
	or.pred  	%p3, %p1, %p2;
	@%p3 bra 	$L__BB1_14;
	setp.lt.s32 	%p4, %r44, 1;
	mov.f32 	%f67, 0f00000000;
	@%p4 bra 	$L__BB1_13;
	mul.lo.s32 	%r5, %r44, %r4;
	and.b32  	%r6, %r44, 7;
	setp.lt.u32 	%p5, %r44, 8;
	mov.f32 	%f67, 0f00000000;
	mov.b32 	%r90, 0;
	@%p5 bra 	$L__BB1_5;
	and.b32  	%r90, %r44, 2147483640;
	neg.s32 	%r88, %r90;
	add.s32 	%r87, %r5, 3;
	add.s32 	%r53, %r2, %r45;
	add.s32 	%r86, %r53, %r1;
	shl.b32 	%r11, %r45, 3;
	shl.b32 	%r54, %r45, 1;
	add.s32 	%r85, %r3, %r54;
	mad.lo.s32 	%r84, %r45, 3, %r3;
	shl.b32 	%r55, %r45, 2;
	add.s32 	%r83, %r3, %r55;
	mad.lo.s32 	%r82, %r45, 5, %r3;
	mad.lo.s32 	%r81, %r45, 6, %r3;
	mad.lo.s32 	%r80, %r45, 7, %r3;
	mov.f32 	%f67, 0f00000000;
	mov.u32 	%r79, %r3;
$L__BB1_4:
	.pragma "nounroll";
	mul.wide.u32 	%rd6, %r79, 4;
	add.s64 	%rd7, %rd2, %rd6;
	ld.global.f32 	%f17, [%rd7];
	add.s32 	%r56, %r87, -3;
	mul.wide.u32 	%rd8, %r56, 4;
	add.s64 	%rd9, %rd1, %rd8;
	ld.global.f32 	%f18, [%rd9];
	fma.rn.f32 	%f19, %f17, %f18, %f67;
	mul.wide.u32 	%rd10, %r86, 4;
	add.s64 	%rd11, %rd2, %rd10;
	ld.global.f32 	%f20, [%rd11];
	add.s32 	%r57, %r87, -2;
	mul.wide.u32 	%rd12, %r57, 4;
	add.s64 	%rd13, %rd1, %rd12;
	ld.global.f32 	%f21, [%rd13];
	fma.rn.f32 	%f22, %f20, %f21, %f19;
	mul.wide.u32 	%rd14, %r85, 4;
	add.s64 	%rd15, %rd2, %rd14;
	ld.global.f32 	%f23, [%rd15];
	add.s32 	%r58, %r87, -1;
	mul.wide.u32 	%rd16, %r58, 4;
	add.s64 	%rd17, %rd1, %rd16;
	ld.global.f32 	%f24, [%rd17];
	fma.rn.f32 	%f25, %f23, %f24, %f22;
	mul.wide.u32 	%rd18, %r84, 4;
	add.s64 	%rd19, %rd2, %rd18;
	ld.global.f32 	%f26, [%rd19];
	add.s32 	%r59, %r87, 4;
	mul.wide.u32 	%rd20, %r87, 4;
	add.s64 	%rd21, %rd1, %rd20;
	ld.global.f32 	%f27, [%rd21];
	fma.rn.f32 	%f28, %f26, %f27, %f25;
	mul.wide.u32 	%rd22, %r83, 4;
	add.s64 	%rd23, %rd2, %rd22;
	ld.global.f32 	%f29, [%rd23];
	add.s32 	%r60, %r87, 1;
	mul.wide.u32 	%rd24, %r60, 4;
	add.s64 	%rd25, %rd1, %rd24;
	ld.global.f32 	%f30, [%rd25];
	fma.rn.f32 	%f31, %f29, %f30, %f28;
	mul.wide.u32 	%rd26, %r82, 4;
	add.s64 	%rd27, %rd2, %rd26;
	ld.global.f32 	%f32, [%rd27];
	add.s32 	%r61, %r87, 2;
	mul.wide.u32 	%rd28, %r61, 4;
	add.s64 	%rd29, %rd1, %rd28;
	ld.global.f32 	%f33, [%rd29];
	fma.rn.f32 	%f34, %f32, %f33, %f31;
	mul.wide.u32 	%rd30, %r81, 4;
	add.s64 	%rd31, %rd2, %rd30;
	ld.global.f32 	%f35, [%rd31];
	add.s32 	%r62, %r87, 3;
	mul.wide.u32 	%rd32, %r62, 4;
	add.s64 	%rd33, %rd1, %rd32;
	ld.global.f32 	%f36, [%rd33];
	fma.rn.f32 	%f37, %f35, %f36, %f34;
	mul.wide.u32 	%rd34, %r80, 4;
	add.s64 	%rd35, %rd2, %rd34;
	ld.global.f32 	%f38, [%rd35];
	mul.wide.u32 	%rd36, %r59, 4;
	add.s64 	%rd37, %rd1, %rd36;
	ld.global.f32 	%f39, [%rd37];
	fma.rn.f32 	%f67, %f38, %f39, %f37;
	add.s32 	%r88, %r88, 8;
	add.s32 	%r87, %r87, 8;
	add.s32 	%r86, %r86, %r11;
	add.s32 	%r85, %r85, %r11;
	add.s32 	%r84, %r84, %r11;
	add.s32 	%r83, %r83, %r11;
	add.s32 	%r82, %r82, %r11;
	add.s32 	%r81, %r81, %r11;
	add.s32 	%r80, %r80, %r11;
	add.s32 	%r79, %r79, %r11;
	setp.ne.s32 	%p6, %r88, 0;
	@%p6 bra 	$L__BB1_4;
$L__BB1_5:
	setp.eq.s32 	%p7, %r6, 0;
	@%p7 bra 	$L__BB1_13;
	and.b32  	%r39, %r44, 3;
	setp.lt.u32 	%p8, %r6, 4;
	@%p8 bra 	$L__BB1_8;
	mad.lo.s32 	%r63, %r90, %r45, %r3;
	mul.wide.u32 	%rd38, %r63, 4;
	add.s64 	%rd39, %rd2, %rd38;
	ld.global.f32 	%f41, [%rd39];
	add.s32 	%r64, %r90, %r5;
	mul.wide.u32 	%rd40, %r64, 4;
	add.s64 	%rd41, %rd1, %rd40;
	ld.global.f32 	%f42, [%rd41];
	fma.rn.f32 	%f43, %f41, %f42, %f67;
	add.s32 	%r65, %r63, %r45;
	mul.wide.u32 	%rd42, %r65, 4;
	add.s64 	%rd43, %rd2, %rd42;
	ld.global.f32 	%f44, [%rd43];
	add.s32 	%r66, %r64, 1;
	mul.wide.u32 	%rd44, %r66, 4;
	add.s64 	%rd45, %rd1, %rd44;
	ld.global.f32 	%f45, [%rd45];
	fma.rn.f32 	%f46, %f44, %f45, %f43;
	add.s32 	%r67, %r65, %r45;
	mul.wide.u32 	%rd46, %r67, 4;
	add.s64 	%rd47, %rd2, %rd46;
	ld.global.f32 	%f47, [%rd47];
	add.s32 	%r68, %r64, 2;
	mul.wide.u32 	%rd48, %r68, 4;
	add.s64 	%rd49, %rd1, %rd48;
	ld.global.f32 	%f48, [%rd49];
	fma.rn.f32 	%f49, %f47, %f48, %f46;
	add.s32 	%r69, %r67, %r45;
	mul.wide.u32 	%rd50, %r69, 4;
	add.s64 	%rd51, %rd2, %rd50;
	ld.global.f32 	%f50, [%rd51];
	add.s32 	%r70, %r64, 3;
	mul.wide.u32 	%rd52, %r70, 4;
	add.s64 	%rd53, %rd1, %rd52;
	ld.global.f32 	%f51, [%rd53];
	fma.rn.f32 	%f67, %f50, %f51, %f49;
	add.s32 	%r90, %r90, 4;
$L__BB1_8:
	setp.eq.s32 	%p9, %r39, 0;
	@%p9 bra 	$L__BB1_13;
	setp.eq.s32 	%p10, %r39, 1;
	@%p10 bra 	$L__BB1_11;
	mad.lo.s32 	%r71, %r90, %r45, %r3;
	mul.wide.u32 	%rd54, %r71, 4;
	add.s64 	%rd55, %rd2, %rd54;
	ld.global.f32 	%f53, [%rd55];
	add.s32 	%r72, %r90, %r5;
	mul.wide.u32 	%rd56, %r72, 4;
	add.s64 	%rd57, %rd1, %rd56;
	ld.global.f32 	%f54, [%rd57];
	fma.rn.f32 	%f55, %f53, %f54, %f67;
	add.s32 	%r73, %r71, %r45;
	mul.wide.u32 	%rd58, %r73, 4;
	add.s64 	%rd59, %rd2, %rd58;
	ld.global.f32 	%f56, [%rd59];
	add.s32 	%r74, %r72, 1;
	mul.wide.u32 	%rd60, %r74, 4;
	add.s64 	%rd61, %rd1, %rd60;
	ld.global.f32 	%f57, [%rd61];
	fma.rn.f32 	%f67, %f56, %f57, %f55;
	add.s32 	%r90, %r90, 2;
$L__BB1_11:
	and.b32  	%r75, %r44, 1;
	setp.eq.b32 	%p11, %r75, 1;
	not.pred 	%p12, %p11;
	@%p12 bra 	$L__BB1_13;
	mad.lo.s32 	%r76, %r90, %r45, %r3;
	mul.wide.u32 	%rd62, %r76, 4;
	add.s64 	%rd63, %rd2, %rd62;
	ld.global.f32 	%f58, [%rd63];
	add.s32 	%r77, %r90, %r5;
	mul.wide.u32 	%rd64, %r77, 4;
	add.s64 	%rd65, %rd1, %rd64;
	ld.global.f32 	%f59, [%rd65];
	fma.rn.f32 	%f67, %f58, %f59, %f67;
$L__BB1_13:
	mad.lo.s32 	%r78, %r45, %r4, %r3;
	cvta.to.global.u64 	%rd66, %rd3;
	mul.wide.u32 	%rd67, %r78, 4;
	add.s64 	%rd68, %rd66, %rd67;
	st.global.f32 	[%rd68], %f67;
$L__BB1_14:
	ret;

}
	// .globl	_Z12relu_forwardiiPfS_
.visible .entry _Z12relu_forwardiiPfS_(
	.param .u32 _Z12relu_forwardiiPfS__param_0,
	.param .u32 _Z12relu_forwardiiPfS__param_1,
	.param .u64 .ptr .align 1 _Z12relu_forwardiiPfS__param_2,
	.param .u64 .ptr .align 1 _Z12relu_forwardiiPfS__param_3
)
{
	.reg .pred 	%p<4>;
	.reg .b32 	%r<12>;
	.reg .b32 	%f<3>;
	.reg .b64 	%rd<8>;

	ld.param.u32 	%r3, [_Z12relu_forwardiiPfS__param_0];
	ld.param.u32 	%r4, [_Z12relu_forwardiiPfS__param_1];
	ld.param.u64 	%rd1, [_Z12relu_forwardiiPfS__param_2];
	ld.param.u64 	%rd2, [_Z12relu_forwardiiPfS__param_3];
	mov.u32 	%r5, %ctaid.x;
	mov.u32 	%r6, %ntid.x;
	mov.u32 	%r7, %tid.x;
	mad.lo.s32 	%r1, %r5, %r6, %r7;
	mov.u32 	%r8, %ctaid.y;
	mov.u32 	%r9, %ntid.y;
	mov.u32 	%r10, %tid.y;
	mad.lo.s32 	%r2, %r8, %r9, %r10;
	setp.ge.u32 	%p1, %r2, %r4;
	setp.ge.u32 	%p2, %r1, %r3;
	or.pred  	%p3, %p2, %p1;
	@%p3 bra 	$L__BB2_2;
	cvta.to.global.u64 	%rd3, %rd1;
	cvta.to.global.u64 	%rd4, %rd2;
	mad.lo.s32 	%r11, %r2, %r3, %r1;
	mul.wide.u32 	%rd5, %r11, 4;
	add.s64 	%rd6, %rd3, %rd5;
	ld.global.f32 	%f1, [%rd6];
	max.f32 	%f2, %f1, 0f00000000;
	add.s64 	%rd7, %rd4, %rd5;
	st.global.f32 	[%rd7], %f2;
$L__BB2_2:
	ret;

}
	// .globl	_Z14relu_backwardsiiPfS_S_
.visible .entry _Z14relu_backwardsiiPfS_S_(
	.param .u32 _Z14relu_backwardsiiPfS_S__param_0,
	.param .u32 _Z14relu_backwardsiiPfS_S__param_1,
	.param .u64 .ptr .align 1 _Z14relu_backwardsiiPfS_S__param_2,
	.param .u64 .ptr .align 1 _Z14relu_backwardsiiPfS_S__param_3,
	.param .u64 .ptr .align 1 _Z14relu_backwardsiiPfS_S__param_4
)
{
	.reg .pred 	%p<5>;
	.reg .b32 	%r<12>;
	.reg .b32 	%f<6>;
	.reg .b64 	%rd<13>;

	ld.param.u32 	%r4, [_Z14relu_backwardsiiPfS_S__param_0];
	ld.param.u32 	%r5, [_Z14relu_backwardsiiPfS_S__param_1];
	ld.param.u64 	%rd1, [_Z14relu_backwardsiiPfS_S__param_2];
	ld.param.u64 	%rd2, [_Z14relu_backwardsiiPfS_S__param_3];
	ld.param.u64 	%rd3, [_Z14relu_backwardsiiPfS_S__param_4];
	mov.u32 	%r6, %ctaid.x;
	mov.u32 	%r7, %ntid.x;
	mov.u32 	%r8, %tid.x;
	mad.lo.s32 	%r1, %r6, %r7, %r8;
	mov.u32 	%r9, %ctaid.y;
	mov.u32 	%r10, %ntid.y;
	mov.u32 	%r11, %tid.y;
	mad.lo.s32 	%r2, %r9, %r10, %r11;
	setp.ge.u32 	%p1, %r2, %r5;
	setp.ge.u32 	%p2, %r1, %r4;
	or.pred  	%p3, %p2, %p1;
	@%p3 bra 	$L__BB3_4;
	cvta.to.global.u64 	%rd4, %rd1;
	mad.lo.s32 	%r3, %r2, %r4, %r1;
	mul.wide.u32 	%rd5, %r3, 4;
	add.s64 	%rd6, %rd4, %rd5;
	ld.global.f32 	%f4, [%rd6];
	setp.leu.f32 	%p4, %f4, 0f00000000;
	mov.f32 	%f5, 0f00000000;
	@%p4 bra 	$L__BB3_3;
	cvta.to.global.u64 	%rd7, %rd2;
	add.s64 	%rd9, %rd7, %rd5;
	ld.global.f32 	%f5, [%rd9];
$L__BB3_3:
	cvta.to.global.u64 	%rd10, %rd3;
	add.s64 	%rd12, %rd10, %rd5;
	st.global.f32 	[%rd12], %f5;
$L__BB3_4:
	ret;

}
	// .globl	_Z7softmaxiiPfS_
.visible .entry _Z7softmaxiiPfS_(
	.param .u32 _Z7softmaxiiPfS__param_0,
	.param .u32 _Z7softmaxiiPfS__param_1,
	.param .u64 .ptr .align 1 _Z7softmaxiiPfS__param_2,
	.param .u64 .ptr .align 1 _Z7softmaxiiPfS__param_3
)
{
	.reg .pred 	%p<22>;
	.reg .b32 	%r<142>;
	.reg .b32 	%f<306>;
	.reg .b64 	%rd<98>;

	ld.param.u32 	%r41, [_Z7softmaxiiPfS__param_0];
	ld.param.u32 	%r42, [_Z7softmaxiiPfS__param_1];
	ld.param.u64 	%rd3, [_Z7softmaxiiPfS__param_2];
	ld.param.u64 	%rd2, [_Z7softmaxiiPfS__param_3];
	cvta.to.global.u64 	%rd1, %rd3;
	mov.u32 	%r43, %ctaid.x;
	mov.u32 	%r44, %ntid.x;
	mov.u32 	%r45, %tid.x;
	mad.lo.s32 	%r1, %r43, %r44, %r45;
	mov.u32 	%r46, %ctaid.y;
	mov.u32 	%r47, %ntid.y;
	mov.u32 	%r48, %tid.y;
	mad.lo.s32 	%r2, %r46, %r47, %r48;
	setp.ge.u32 	%p1, %r2, %r42;
	setp.ge.u32 	%p2, %r1, %r41;
	or.pred  	%p3, %p2, %p1;
	@%p3 bra 	$L__BB4_28;
	mul.lo.s32 	%r3, %r2, %r41;
	mul.wide.u32 	%rd4, %r3, 4;
	add.s64 	%rd5, %rd1, %rd4;
	ld.global.f32 	%f296, [%rd5];
	setp.lt.s32 	%p4, %r41, 2;
	@%p4 bra 	$L__BB4_15;
	add.s32 	%r4, %r41, -1;
	add.s32 	%r50, %r41, -2;
	and.b32  	%r5, %r4, 15;
	setp.lt.u32 	%p5, %r50, 15;
	mov.b32 	%r130, 1;
	@%p5 bra 	$L__BB4_6;
	and.b32  	%r52, %r4, -16;
	neg.s32 	%r136, %r52;
	mov.b32 	%r135, 8;
	mov.u32 	%r134, %r3;
$L__BB4_4:
	.pragma "nounroll";
	add.s32 	%r53, %r134, 1;
	mul.wide.u32 	%rd6, %r53, 4;
	add.s64 	%rd7, %rd1, %rd6;
	ld.global.f32 	%f28, [%rd7];
	max.f32 	%f29, %f296, %f28;
	add.s32 	%r54, %r134, 2;
	mul.wide.u32 	%rd8, %r54, 4;
	add.s64 	%rd9, %rd1, %rd8;
	ld.global.f32 	%f30, [%rd9];
	max.f32 	%f31, %f29, %f30;
	add.s32 	%r55, %r134, 3;
	mul.wide.u32 	%rd10, %r55, 4;
	add.s64 	%rd11, %rd1, %rd10;
	ld.global.f32 	%f32, [%rd11];
	max.f32 	%f33, %f31, %f32;
	add.s32 	%r56, %r134, 4;
	mul.wide.u32 	%rd12, %r56, 4;
	add.s64 	%rd13, %rd1, %rd12;
	ld.global.f32 	%f34, [%rd13];
	max.f32 	%f35, %f33, %f34;
	add.s32 	%r57, %r134, 5;
	mul.wide.u32 	%rd14, %r57, 4;
	add.s64 	%rd15, %rd1, %rd14;
	ld.global.f32 	%f36, [%rd15];
	max.f32 	%f37, %f35, %f36;
	add.s32 	%r58, %r134, 6;
	mul.wide.u32 	%rd16, %r58, 4;
	add.s64 	%rd17, %rd1, %rd16;
	ld.global.f32 	%f38, [%rd17];
	max.f32 	%f39, %f37, %f38;
	add.s32 	%r59, %r134, 7;
	mul.wide.u32 	%rd18, %r59, 4;
	add.s64 	%rd19, %rd1, %rd18;
	ld.global.f32 	%f40, [%rd19];
	max.f32 	%f41, %f39, %f40;
	add.s32 	%r60, %r134, 8;
	mul.wide.u32 	%rd20, %r60, 4;
	add.s64 	%rd21, %rd1, %rd20;
	ld.global.f32 	%f42, [%rd21];
	max.f32 	%f43, %f41, %f42;
	add.s32 	%r61, %r134, 9;
	mul.wide.u32 	%rd22, %r61, 4;
	add.s64 	%rd23, %rd1, %rd22;
	ld.global.f32 	%f44, [%rd23];
	max.f32 	%f45, %f43, %f44;
	add.s32 	%r62, %r134, 10;
	mul.wide.u32 	%rd24, %r62, 4;
	add.s64 	%rd25, %rd1, %rd24;
	ld.global.f32 	%f46, [%rd25];
	max.f32 	%f47, %f45, %f46;
	add.s32 	%r63, %r134, 11;
	mul.wide.u32 	%rd26, %r63, 4;
	add.s64 	%rd27, %rd1, %rd26;
	ld.global.f32 	%f48, [%rd27];
	max.f32 	%f49, %f47, %f48;
	add.s32 	%r64, %r134, 12;
	mul.wide.u32 	%rd28, %r64, 4;
	add.s64 	%rd29, %rd1, %rd28;
	ld.global.f32 	%f50, [%rd29];
	max.f32 	%f51, %f49, %f50;
	add.s32 	%r65, %r134, 13;
	mul.wide.u32 	%rd30, %r65, 4;
	add.s64 	%rd31, %rd1, %rd30;
	ld.global.f32 	%f52, [%rd31];
	max.f32 	%f53, %f51, %f52;
	add.s32 	%r66, %r134, 14;
	mul.wide.u32 	%rd32, %r66, 4;
	add.s64 	%rd33, %rd1, %rd32;
	ld.global.f32 	%f54, [%rd33];
	max.f32 	%f55, %f53, %f54;
	add.s32 	%r67, %r134, 15;
	mul.wide.u32 	%rd34, %r67, 4;
	add.s64 	%rd35, %rd1, %rd34;
	ld.global.f32 	%f56, [%rd35];
	max.f32 	%f57, %f55, %f56;
	add.s32 	%r134, %r134, 16;
	mul.wide.u32 	%rd36, %r134, 4;
	add.s64 	%rd37, %rd1, %rd36;
	ld.global.f32 	%f58, [%rd37];
	max.f32 	%f296, %f57, %f58;
	add.s32 	%r136, %r136, 16;
	add.s32 	%r135, %r135, 16;
	setp.eq.s32 	%p6, %r136, 0;
	@%p6 bra 	$L__BB4_5;
	bra.uni 	$L__BB4_4;
$L__BB4_5:
	add.s32 	%r130, %r135, -7;
$L__BB4_6:
	setp.eq.s32 	%p7, %r5, 0;
	@%p7 bra 	$L__BB4_15;
	and.b32  	%r9, %r4, 7;
	setp.lt.u32 	%p8, %r5, 8;
	@%p8 bra 	$L__BB4_9;
	add.s32 	%r68, %r130, %r3;
	mul.wide.u32 	%rd38, %r68, 4;
	add.s64 	%rd39, %rd1, %rd38;
	ld.global.f32 	%f60, [%rd39];
	max.f32 	%f61, %f296, %f60;
	add.s32 	%r69, %r68, 1;
	mul.wide.u32 	%rd40, %r69, 4;
	add.s64 	%rd41, %rd1, %rd40;
	ld.global.f32 	%f62, [%rd41];
	max.f32 	%f63, %f61, %f62;
	add.s32 	%r70, %r68, 2;
	mul.wide.u32 	%rd42, %r70, 4;
	add.s64 	%rd43, %rd1, %rd42;
	ld.global.f32 	%f64, [%rd43];
	max.f32 	%f65, %f63, %f64;
	add.s32 	%r71, %r68, 3;
	mul.wide.u32 	%rd44, %r71, 4;
	add.s64 	%rd45, %rd1, %rd44;
	ld.global.f32 	%f66, [%rd45];
	max.f32 	%f67, %f65, %f66;
	add.s32 	%r72, %r68, 4;
	mul.wide.u32 	%rd46, %r72, 4;
	add.s64 	%rd47, %rd1, %rd46;
	ld.global.f32 	%f68, [%rd47];
	max.f32 	%f69, %f67, %f68;
	add.s32 	%r73, %r68, 5;
	mul.wide.u32 	%rd48, %r73, 4;
	add.s64 	%rd49, %rd1, %rd48;
	ld.global.f32 	%f70, [%rd49];
	max.f32 	%f71, %f69, %f70;
	add.s32 	%r74, %r68, 6;
	mul.wide.u32 	%rd50, %r74, 4;
	add.s64 	%rd51, %rd1, %rd50;
	ld.global.f32 	%f72, [%rd51];
	max.f32 	%f73, %f71, %f72;
	add.s32 	%r75, %r68, 7;
	mul.wide.u32 	%rd52, %r75, 4;
	add.s64 	%rd53, %rd1, %rd52;
	ld.global.f32 	%f74, [%rd53];
	max.f32 	%f296, %f73, %f74;
	add.s32 	%r130, %r130, 8;
$L__BB4_9:
	setp.eq.s32 	%p9, %r9, 0;
	@%p9 bra 	$L__BB4_15;
	and.b32  	%r12, %r4, 3;
	setp.lt.u32 	%p10, %r9, 4;
	@%p10 bra 	$L__BB4_12;
	add.s32 	%r76, %r130, %r3;
	mul.wide.u32 	%rd54, %r76, 4;
	add.s64 	%rd55, %rd1, %rd54;
	ld.global.f32 	%f76, [%rd55];
	max.f32 	%f77, %f296, %f76;
	add.s32 	%r77, %r76, 1;
	mul.wide.u32 	%rd56, %r77, 4;
	add.s64 	%rd57, %rd1, %rd56;
	ld.global.f32 	%f78, [%rd57];
	max.f32 	%f79, %f77, %f78;
	add.s32 	%r78, %r76, 2;
	mul.wide.u32 	%rd58, %r78, 4;
	add.s64 	%rd59, %rd1, %rd58;
	ld.global.f32 	%f80, [%rd59];
	max.f32 	%f81, %f79, %f80;
	add.s32 	%r79, %r76, 3;
	mul.wide.u32 	%rd60, %r79, 4;
	add.s64 	%rd61, %rd1, %rd60;
	ld.global.f32 	%f82, [%rd61];
	max.f32 	%f296, %f81, %f82;
	add.s32 	%r130, %r130, 4;
$L__BB4_12:
	setp.eq.s32 	%p11, %r12, 0;
	@%p11 bra 	$L__BB4_15;
	add.s32 	%r133, %r130, %r3;
	neg.s32 	%r132, %r12;
$L__BB4_14:
	.pragma "nounroll";
	mul.wide.u32 	%rd62, %r133, 4;
	add.s64 	%rd63, %rd1, %rd62;
	ld.global.f32 	%f83, [%rd63];
	max.f32 	%f296, %f296, %f83;
	add.s32 	%r133, %r133, 1;
	add.s32 	%r132, %r132, 1;
	setp.ne.s32 	%p12, %r132, 0;
	@%p12 bra 	$L__BB4_14;
$L__BB4_15:
	setp.lt.s32 	%p13, %r41, 1;
	mov.f32 	%f305, 0f00000000;
	@%p13 bra 	$L__BB4_27;
	and.b32  	%r21, %r41, 7;
	setp.lt.u32 	%p14, %r41, 8;
	mov.f32 	%f305, 0f00000000;
	mov.b32 	%r139, 0;
	@%p14 bra 	$L__BB4_19;
	and.b32  	%r139, %r41, 2147483640;
	neg.s32 	%r138, %r139;
	add.s32 	%r137, %r3, 3;
	mov.f32 	%f305, 0f00000000;
$L__BB4_18:
	.pragma "nounroll";
	add.s32 	%r81, %r137, -3;
	mul.wide.u32 	%rd64, %r81, 4;
	add.s64 	%rd65, %rd1, %rd64;
	ld.global.f32 	%f88, [%rd65];
	sub.f32 	%f89, %f88, %f296;
	fma.rn.f32 	%f90, %f89, 0f3BBB989D, 0f3F000000;
	cvt.sat.f32.f32 	%f91, %f90;
	mov.f32 	%f92, 0f4B400001;
	mov.f32 	%f93, 0f437C0000;
	fma.rm.f32 	%f94, %f91, %f93, %f92;
	add.f32 	%f95, %f94, 0fCB40007F;
	neg.f32 	%f96, %f95;
	fma.rn.f32 	%f97, %f89, 0f3FB8AA3B, %f96;
	fma.rn.f32 	%f98, %f89, 0f32A57060, %f97;
	mov.b32 	%r82, %f94;
	shl.b32 	%r83, %r82, 23;
	mov.b32 	%f99, %r83;
	ex2.approx.ftz.f32 	%f100, %f98;
	fma.rn.f32 	%f101, %f100, %f99, %f305;
	add.s32 	%r84, %r137, -2;
	mul.wide.u32 	%rd66, %r84, 4;
	add.s64 	%rd67, %rd1, %rd66;
	ld.global.f32 	%f102, [%rd67];
	sub.f32 	%f103, %f102, %f296;
	fma.rn.f32 	%f104, %f103, 0f3BBB989D, 0f3F000000;
	cvt.sat.f32.f32 	%f105, %f104;
	fma.rm.f32 	%f106, %f105, %f93, %f92;
	add.f32 	%f107, %f106, 0fCB40007F;
	neg.f32 	%f108, %f107;
	fma.rn.f32 	%f109, %f103, 0f3FB8AA3B, %f108;
	fma.rn.f32 	%f110, %f103, 0f32A57060, %f109;
	mov.b32 	%r85, %f106;
	shl.b32 	%r86, %r85, 23;
	mov.b32 	%f111, %r86;
	ex2.approx.ftz.f32 	%f112, %f110;
	fma.rn.f32 	%f113, %f112, %f111, %f101;
	add.s32 	%r87, %r137, -1;
	mul.wide.u32 	%rd68, %r87, 4;
	add.s64 	%rd69, %rd1, %rd68;
	ld.global.f32 	%f114, [%rd69];
	sub.f32 	%f115, %f114, %f296;
	fma.rn.f32 	%f116, %f115, 0f3BBB989D, 0f3F000000;
	cvt.sat.f32.f32 	%f117, %f116;
	fma.rm.f32 	%f118, %f117, %f93, %f92;
	add.f32 	%f119, %f118, 0fCB40007F;
	neg.f32 	%f120, %f119;
	fma.rn.f32 	%f121, %f115, 0f3FB8AA3B, %f120;
	fma.rn.f32 	%f122, %f115, 0f32A57060, %f121;
	mov.b32 	%r88, %f118;
	shl.b32 	%r89, %r88, 23;
	mov.b32 	%f123, %r89;
	ex2.approx.ftz.f32 	%f124, %f122;
	fma.rn.f32 	%f125, %f124, %f123, %f113;
	add.s32 	%r90, %r137, 4;
	mul.wide.u32 	%rd70, %r137, 4;
	add.s64 	%rd71, %rd1, %rd70;
	ld.global.f32 	%f126, [%rd71];
	sub.f32 	%f127, %f126, %f296;
	fma.rn.f32 	%f128, %f127, 0f3BBB989D, 0f3F000000;
	cvt.sat.f32.f32 	%f129, %f128;
	fma.rm.f32 	%f130, %f129, %f93, %f92;
	add.f32 	%f131, %f130, 0fCB40007F;
	neg.f32 	%f132, %f131;
	fma.rn.f32 	%f133, %f127, 0f3FB8AA3B, %f132;
	fma.rn.f32 	%f134, %f127, 0f32A57060, %f133;
	mov.b32 	%r91, %f130;
	shl.b32 	%r92, %r91, 23;
	mov.b32 	%f135, %r92;
	ex2.approx.ftz.f32 	%f136, %f134;
	fma.rn.f32 	%f137, %f136, %f135, %f125;
	add.s32 	%r93, %r137, 1;
	mul.wide.u32 	%rd72, %r93, 4;
	add.s64 	%rd73, %rd1, %rd72;
	ld.global.f32 	%f138, [%rd73];
	sub.f32 	%f139, %f138, %f296;
	fma.rn.f32 	%f140, %f139, 0f3BBB989D, 0f3F000000;
	cvt.sat.f32.f32 	%f141, %f140;
	fma.rm.f32 	%f142, %f141, %f93, %f92;
	add.f32 	%f143, %f142, 0fCB40007F;
	neg.f32 	%f144, %f143;
	fma.rn.f32 	%f145, %f139, 0f3FB8AA3B, %f144;
	fma.rn.f32 	%f146, %f139, 0f32A57060, %f145;
	mov.b32 	%r94, %f142;
	shl.b32 	%r95, %r94, 23;
	mov.b32 	%f147, %r95;
	ex2.approx.ftz.f32 	%f148, %f146;
	fma.rn.f32 	%f149, %f148, %f147, %f137;
	add.s32 	%r96, %r137, 2;
	mul.wide.u32 	%rd74, %r96, 4;
	add.s64 	%rd75, %rd1, %rd74;
	ld.global.f32 	%f150, [%rd75];
	sub.f32 	%f151, %f150, %f296;
	fma.rn.f32 	%f152, %f151, 0f3BBB989D, 0f3F000000;
	cvt.sat.f32.f32 	%f153, %f152;
	fma.rm.f32 	%f154, %f153, %f93, %f92;
	add.f32 	%f155, %f154, 0fCB40007F;
	neg.f32 	%f156, %f155;
	fma.rn.f32 	%f157, %f151, 0f3FB8AA3B, %f156;
	fma.rn.f32 	%f158, %f151, 0f32A57060, %f157;
	mov.b32 	%r97, %f154;
	shl.b32 	%r98, %r97, 23;
	mov.b32 	%f159, %r98;
	ex2.approx.ftz.f32 	%f160, %f158;
	fma.rn.f32 	%f161, %f160, %f159, %f149;
	add.s32 	%r99, %r137, 3;
	mul.wide.u32 	%rd76, %r99, 4;
	add.s64 	%rd77, %rd1, %rd76;
	ld.global.f32 	%f162, [%rd77];
	sub.f32 	%f163, %f162, %f296;
	fma.rn.f32 	%f164, %f163, 0f3BBB989D, 0f3F000000;
	cvt.sat.f32.f32 	%f165, %f164;
	fma.rm.f32 	%f166, %f165, %f93, %f92;
	add.f32 	%f167, %f166, 0fCB40007F;
	neg.f32 	%f168, %f167;
	fma.rn.f32 	%f169, %f163, 0f3FB8AA3B, %f168;
	fma.rn.f32 	%f170, %f163, 0f32A57060, %f169;
	mov.b32 	%r100, %f166;
	shl.b32 	%r101, %r100, 23;
	mov.b32 	%f171, %r101;
	ex2.approx.ftz.f32 	%f172, %f170;
	fma.rn.f32 	%f173, %f172, %f171, %f161;
	mul.wide.u32 	%rd78, %r90, 4;
	add.s64 	%rd79, %rd1, %rd78;
	ld.global.f32 	%f174, [%rd79];
	sub.f32 	%f175, %f174, %f296;
	fma.rn.f32 	%f176, %f175, 0f3BBB989D, 0f3F000000;
	cvt.sat.f32.f32 	%f177, %f176;
	fma.rm.f32 	%f178, %f177, %f93, %f92;
	add.f32 	%f179, %f178, 0fCB40007F;
	neg.f32 	%f180, %f179;
	fma.rn.f32 	%f181, %f175, 0f3FB8AA3B, %f180;
	fma.rn.f32 	%f182, %f175, 0f32A57060, %f181;
	mov.b32 	%r102, %f178;
	shl.b32 	%r103, %r102, 23;
	mov.b32 	%f183, %r103;
	ex2.approx.ftz.f32 	%f184, %f182;
	fma.rn.f32 	%f305, %f184, %f183, %f173;
	add.s32 	%r138, %r138, 8;
	add.s32 	%r137, %r137, 8;
	setp.ne.s32 	%p15, %r138, 0;
	@%p15 bra 	$L__BB4_18;
$L__BB4_19:
	setp.eq.s32 	%p16, %r21, 0;
	@%p16 bra 	$L__BB4_27;
	and.b32  	%r36, %r41, 3;
	setp.lt.u32 	%p17, %r21, 4;
	@%p17 bra 	$L__BB4_22;
	add.s32 	%r104, %r139, %r3;
	mul.wide.u32 	%rd80, %r104, 4;
	add.s64 	%rd81, %rd1, %rd80;
	ld.global.f32 	%f186, [%rd81];
	sub.f32 	%f187, %f186, %f296;
	fma.rn.f32 	%f188, %f187, 0f3BBB989D, 0f3F000000;
	cvt.sat.f32.f32 	%f189, %f188;
	mov.f32 	%f190, 0f4B400001;
	mov.f32 	%f191, 0f437C0000;
	fma.rm.f32 	%f192, %f189, %f191, %f190;
	add.f32 	%f193, %f192, 0fCB40007F;
	neg.f32 	%f194, %f193;
	fma.rn.f32 	%f195, %f187, 0f3FB8AA3B, %f194;
	fma.rn.f32 	%f196, %f187, 0f32A57060, %f195;
	mov.b32 	%r105, %f192;
	shl.b32 	%r106, %r105, 23;
	mov.b32 	%f197, %r106;
	ex2.approx.ftz.f32 	%f198, %f196;
	fma.rn.f32 	%f199, %f198, %f197, %f305;
	add.s32 	%r107, %r104, 1;
	mul.wide.u32 	%rd82, %r107, 4;
	add.s64 	%rd83, %rd1, %rd82;
	ld.global.f32 	%f200, [%rd83];
	sub.f32 	%f201, %f200, %f296;
	fma.rn.f32 	%f202, %f201, 0f3BBB989D, 0f3F000000;
	cvt.sat.f32.f32 	%f203, %f202;
	fma.rm.f32 	%f204, %f203, %f191, %f190;
	add.f32 	%f205, %f204, 0fCB40007F;
	neg.f32 	%f206, %f205;
	fma.rn.f32 	%f207, %f201, 0f3FB8AA3B, %f206;
	fma.rn.f32 	%f208, %f201, 0f32A57060, %f207;
	mov.b32 	%r108, %f204;
	shl.b32 	%r109, %r108, 23;
	mov.b32 	%f209, %r109;
	ex2.approx.ftz.f32 	%f210, %f208;
	fma.rn.f32 	%f211, %f210, %f209, %f199;
	add.s32 	%r110, %r104, 2;
	mul.wide.u32 	%rd84, %r110, 4;
	add.s64 	%rd85, %rd1, %rd84;
	ld.global.f32 	%f212, [%rd85];
	sub.f32 	%f213, %f212, %f296;
	fma.rn.f32 	%f214, %f213, 0f3BBB989D, 0f3F000000;
	cvt.sat.f32.f32 	%f215, %f214;
	fma.rm.f32 	%f216, %f215, %f191, %f190;
	add.f32 	%f217, %f216, 0fCB40007F;
	neg.f32 	%f218, %f217;
	fma.rn.f32 	%f219, %f213, 0f3FB8AA3B, %f218;
	fma.rn.f32 	%f220, %f213, 0f32A57060, %f219;
	mov.b32 	%r111, %f216;
	shl.b32 	%r112, %r111, 23;
	mov.b32 	%f221, %r112;
	ex2.approx.ftz.f32 	%f222, %f220;
	fma.rn.f32 	%f223, %f222, %f221, %f211;
	add.s32 	%r113, %r104, 3;
	mul.wide.u32 	%rd86, %r113, 4;
	add.s64 	%rd87, %rd1, %rd86;
	ld.global.f32 	%f224, [%rd87];
	sub.f32 	%f225, %f224, %f296;
	fma.rn.f32 	%f226, %f225, 0f3BBB989D, 0f3F000000;
	cvt.sat.f32.f32 	%f227, %f226;
	fma.rm.f32 	%f228, %f227, %f191, %f190;
	add.f32 	%f229, %f228, 0fCB40007F;
	neg.f32 	%f230, %f229;
	fma.rn.f32 	%f231, %f225, 0f3FB8AA3B, %f230;
	fma.rn.f32 	%f232, %f225, 0f32A57060, %f231;
	mov.b32 	%r114, %f228;
	shl.b32 	%r115, %r114, 23;
	mov.b32 	%f233, %r115;
	ex2.approx.ftz.f32 	%f234, %f232;
	fma.rn.f32 	%f305, %f234, %f233, %f223;
	add.s32 	%r139, %r139, 4;
$L__BB4_22:
	setp.eq.s32 	%p18, %r36, 0;
	@%p18 bra 	$L__BB4_27;
	setp.eq.s32 	%p19, %r36, 1;
	@%p19 bra 	$L__BB4_25;
	add.s32 	%r116, %r139, %r3;
	mul.wide.u32 	%rd88, %r116, 4;
	add.s64 	%rd89, %rd1, %rd88;
	ld.global.f32 	%f236, [%rd89];
	sub.f32 	%f237, %f236, %f296;
	fma.rn.f32 	%f238, %f237, 0f3BBB989D, 0f3F000000;
	cvt.sat.f32.f32 	%f239, %f238;
	mov.f32 	%f240, 0f4B400001;
	mov.f32 	%f241, 0f437C0000;
	fma.rm.f32 	%f242, %f239, %f241, %f240;
	add.f32 	%f243, %f242, 0fCB40007F;
	neg.f32 	%f244, %f243;
	fma.rn.f32 	%f245, %f237, 0f3FB8AA3B, %f244;
	fma.rn.f32 	%f246, %f237, 0f32A57060, %f245;
	mov.b32 	%r117, %f242;
	shl.b32 	%r118, %r117, 23;
	mov.b32 	%f247, %r118;
	ex2.approx.ftz.f32 	%f248, %f246;
	fma.rn.f32 	%f249, %f248, %f247, %f305;
	add.s32 	%r119, %r116, 1;
	mul.wide.u32 	%rd90, %r119, 4;
	add.s64 	%rd91, %rd1, %rd90;
	ld.global.f32 	%f250, [%rd91];
	sub.f32 	%f251, %f250, %f296;
	fma.rn.f32 	%f252, %f251, 0f3BBB989D, 0f3F000000;
	cvt.sat.f32.f32 	%f253, %f252;
	fma.rm.f32 	%f254, %f253, %f241, %f240;
	add.f32 	%f255, %f254, 0fCB40007F;
	neg.f32 	%f256, %f255;
	fma.rn.f32 	%f257, %f251, 0f3FB8AA3B, %f256;
	fma.rn.f32 	%f258, %f251, 0f32A57060, %f257;
	mov.b32 	%r120, %f254;
	shl.b32 	%r121, %r120, 23;
	mov.b32 	%f259, %r121;
	ex2.approx.ftz.f32 	%f260, %f258;
	fma.rn.f32 	%f305, %f260, %f259, %f249;
	add.s32 	%r139, %r139, 2;
$L__BB4_25:
	and.b32  	%r122, %r41, 1;
	setp.eq.b32 	%p20, %r122, 1;
	not.pred 	%p21, %p20;
	@%p21 bra 	$L__BB4_27;
	add.s32 	%r123, %r139, %r3;
	mul.wide.u32 	%rd92, %r123, 4;
	add.s64 	%rd93, %rd1, %rd92;
	ld.global.f32 	%f261, [%rd93];
	sub.f32 	%f262, %f261, %f296;
	fma.rn.f32 	%f263, %f262, 0f3BBB989D, 0f3F000000;
	cvt.sat.f32.f32 	%f264, %f263;
	mov.f32 	%f265, 0f4B400001;
	mov.f32 	%f266, 0f437C0000;
	fma.rm.f32 	%f267, %f264, %f266, %f265;
	add.f32 	%f268, %f267, 0fCB40007F;
	neg.f32 	%f269, %f268;
	fma.rn.f32 	%f270, %f262, 0f3FB8AA3B, %f269;
	fma.rn.f32 	%f271, %f262, 0f32A57060, %f270;
	mov.b32 	%r124, %f267;
	shl.b32 	%r125, %r124, 23;
	mov.b32 	%f272, %r125;
	ex2.approx.ftz.f32 	%f273, %f271;
	fma.rn.f32 	%f305, %f273, %f272, %f305;
$L__BB4_27:
	add.s32 	%r126, %r3, %r1;
	mul.wide.u32 	%rd94, %r126, 4;
	add.s64 	%rd95, %rd1, %rd94;
	ld.global.f32 	%f274, [%rd95];
	sub.f32 	%f275, %f274, %f296;
	fma.rn.f32 	%f276, %f275, 0f3BBB989D, 0f3F000000;
	cvt.sat.f32.f32 	%f277, %f276;
	mov.f32 	%f278, 0f4B400001;
	mov.f32 	%f279, 0f437C0000;
	fma.rm.f32 	%f280, %f277, %f279, %f278;
	add.f32 	%f281, %f280, 0fCB40007F;
	neg.f32 	%f282, %f281;
	fma.rn.f32 	%f283, %f275, 0f3FB8AA3B, %f282;
	fma.rn.f32 	%f284, %f275, 0f32A57060, %f283;
	mov.b32 	%r127, %f280;
	shl.b32 	%r128, %r127, 23;
	mov.b32 	%f285, %r128;
	ex2.approx.ftz.f32 	%f286, %f284;
	mul.f32 	%f287, %f286, %f285;
	div.rn.f32 	%f288, %f287, %f305;
	cvta.to.global.u64 	%rd96, %rd2;
	add.s64 	%rd97, %rd96, %rd94;
	st.global.f32 	[%rd97], %f288;
$L__BB4_28:
	ret;

}
	// .globl	_Z19init_kaiming_normaliiPf
.visible .entry _Z19init_kaiming_normaliiPf(
	.param .u32 _Z19init_kaiming_normaliiPf_param_0,
	.param .u32 _Z19init_kaiming_normaliiPf_param_1,
	.param .u64 .ptr .align 1 _Z19init_kaiming_normaliiPf_param_2
)
{
	.local .align 8 .b8 	__local_depot5[48];
	.reg .b64 	%SP;
	.reg .b64 	%SPL;
	.reg .pred 	%p<69>;
	.reg .b32 	%r<1220>;
	.reg .b32 	%f<35>;
	.reg .b64 	%rd<27>;

	mov.u64 	%SPL, __local_depot5;
	ld.param.u32 	%r544, [_Z19init_kaiming_normaliiPf_param_0];
	ld.param.u32 	%r543, [_Z19init_kaiming_normaliiPf_param_1];
	ld.param.u64 	%rd10, [_Z19init_kaiming_normaliiPf_param_2];
	mov.u32 	%r545, %ntid.x;
	mov.u32 	%r546, %ctaid.x;
	mov.u32 	%r547, %tid.x;
	mad.lo.s32 	%r1, %r545, %r546, %r547;
	mov.u32 	%r548, %ntid.y;
	mov.u32 	%r549, %ctaid.y;
	mov.u32 	%r550, %tid.y;
	mad.lo.s32 	%r551, %r548, %r549, %r550;
	setp.ge.u32 	%p1, %r1, %r543;
	setp.ge.u32 	%p2, %r551, %r544;
	or.pred  	%p3, %p1, %p2;
	@%p3 bra 	$L__BB5_117;
	add.u64 	%rd1, %SPL, 0;
	mad.lo.s32 	%r555, %r1, %r544, %r551;
	cvt.u64.u32 	%rd2, %r555;
	mov.b32 	%r954, -9920396;
	mov.b32 	%r556, -771510409;
	st.local.v2.u32 	[%rd1], {%r556, %r954};
	mov.b32 	%r557, -123459836;
	mov.b32 	%r953, -308902214;
	st.local.v2.u32 	[%rd1+8], {%r953, %r557};
	mov.b32 	%r950, -127593864;
	mov.b32 	%r558, -589760388;
	st.local.v2.u32 	[%rd1+16], {%r558, %r950};
	setp.eq.s32 	%p4, %r555, 0;
	@%p4 bra 	$L__BB5_116;
	mov.b32 	%r937, 0;
	mov.b32 	%r954, -9920396;
	mov.b32 	%r953, -308902214;
	mov.b32 	%r950, -127593864;
	mov.u64 	%rd13, precalc_xorwow_matrix;
	mov.u64 	%rd26, %rd2;
$L__BB5_3:
	mov.u64 	%rd3, %rd26;
	and.b64  	%rd4, %rd3, 3;
	setp.eq.s64 	%p5, %rd4, 0;
	@%p5 bra 	$L__BB5_115;
	mul.wide.u32 	%rd12, %r937, 3200;
	add.s64 	%rd5, %rd13, %rd12;
	mov.b32 	%r950, 0;
	mov.u32 	%r951, %r950;
	mov.u32 	%r952, %r950;
	mov.u32 	%r953, %r950;
	mov.u32 	%r954, %r950;
	mov.u32 	%r943, %r950;
$L__BB5_5:
	mul.wide.u32 	%rd14, %r943, 4;
	add.s64 	%rd15, %rd1, %rd14;
	ld.local.u32 	%r13, [%rd15+4];
	shl.b32 	%r14, %r943, 5;
	mov.b32 	%r949, 0;
$L__BB5_6:
	.pragma "nounroll";
	shr.u32 	%r565, %r13, %r949;
	and.b32  	%r566, %r565, 1;
	setp.eq.b32 	%p6, %r566, 1;
	not.pred 	%p7, %p6;
	add.s32 	%r567, %r14, %r949;
	mul.lo.s32 	%r568, %r567, 5;
	mul.wide.u32 	%rd16, %r568, 4;
	add.s64 	%rd6, %rd5, %rd16;
	@%p7 bra 	$L__BB5_8;
	ld.global.u32 	%r569, [%rd6];
	xor.b32  	%r954, %r954, %r569;
	ld.global.u32 	%r570, [%rd6+4];
	xor.b32  	%r953, %r953, %r570;
	ld.global.u32 	%r571, [%rd6+8];
	xor.b32  	%r952, %r952, %r571;
	ld.global.u32 	%r572, [%rd6+12];
	xor.b32  	%r951, %r951, %r572;
	ld.global.u32 	%r573, [%rd6+16];
	xor.b32  	%r950, %r950, %r573;
$L__BB5_8:
	and.b32  	%r575, %r565, 2;
	setp.eq.s32 	%p8, %r575, 0;
	@%p8 bra 	$L__BB5_10;
	ld.global.u32 	%r576, [%rd6+20];
	xor.b32  	%r954, %r954, %r576;
	ld.global.u32 	%r577, [%rd6+24];
	xor.b32  	%r953, %r953, %r577;
	ld.global.u32 	%r578, [%rd6+28];
	xor.b32  	%r952, %r952, %r578;
	ld.global.u32 	%r579, [%rd6+32];
	xor.b32  	%r951, %r951, %r579;
	ld.global.u32 	%r580, [%rd6+36];
	xor.b32  	%r950, %r950, %r580;
$L__BB5_10:
	and.b32  	%r582, %r565, 4;
	setp.eq.s32 	%p9, %r582, 0;
	@%p9 bra 	$L__BB5_12;
	ld.global.u32 	%r583, [%rd6+40];
	xor.b32  	%r954, %r954, %r583;
	ld.global.u32 	%r584, [%rd6+44];
	xor.b32  	%r953, %r953, %r584;
	ld.global.u32 	%r585, [%rd6+48];
	xor.b32  	%r952, %r952, %r585;
	ld.global.u32 	%r586, [%rd6+52];
	xor.b32  	%r951, %r951, %r586;
	ld.global.u32 	%r587, [%rd6+56];
	xor.b32  	%r950, %r950, %r587;
$L__BB5_12:
	and.b32  	%r589, %r565, 8;
	setp.eq.s32 	%p10, %r589, 0;
	@%p10 bra 	$L__BB5_14;
	ld.global.u32 	%r590, [%rd6+60];
	xor.b32  	%r954, %r954, %r590;
	ld.global.u32 	%r591, [%rd6+64];
	xor.b32  	%r953, %r953, %r591;
	ld.global.u32 	%r592, [%rd6+68];
	xor.b32  	%r952, %r952, %r592;
	ld.global.u32 	%r593, [%rd6+72];
	xor.b32  	%r951, %r951, %r593;
	ld.global.u32 	%r594, [%rd6+76];
	xor.b32  	%r950, %r950, %r594;
$L__BB5_14:
	and.b32  	%r596, %r565, 16;
	setp.eq.s32 	%p11, %r596, 0;
	@%p11 bra 	$L__BB5_16;
	ld.global.u32 	%r597, [%rd6+80];
	xor.b32  	%r954, %r954, %r597;
	ld.global.u32 	%r598, [%rd6+84];
	xor.b32  	%r953, %r953, %r598;
	ld.global.u32 	%r599, [%rd6+88];
	xor.b32  	%r952, %r952, %r599;
	ld.global.u32 	%r600, [%rd6+92];
	xor.b32  	%r951, %r951, %r600;
	ld.global.u32 	%r601, [%rd6+96];
	xor.b32  	%r950, %r950, %r601;
$L__BB5_16:
	and.b32  	%r603, %r565, 32;
	setp.eq.s32 	%p12, %r603, 0;
	@%p12 bra 	$L__BB5_18;
	ld.global.u32 	%r604, [%rd6+100];
	xor.b32  	%r954, %r954, %r604;
	ld.global.u32 	%r605, [%rd6+104];
	xor.b32  	%r953, %r953, %r605;
	ld.global.u32 	%r606, [%rd6+108];
	xor.b32  	%r952, %r952, %r606;
	ld.global.u32 	%r607, [%rd6+112];
	xor.b32  	%r951, %r951, %r607;
	ld.global.u32 	%r608, [%rd6+116];
	xor.b32  	%r950, %r950, %r608;
$L__BB5_18:
	and.b32  	%r610, %r565, 64;
	setp.eq.s32 	%p13, %r610, 0;
	@%p13 bra 	$L__BB5_20;
	ld.global.u32 	%r611, [%rd6+120];
	xor.b32  	%r954, %r954, %r611;
	ld.global.u32 	%r612, [%rd6+124];
	xor.b32  	%r953, %r953, %r612;
	ld.global.u32 	%r613, [%rd6+128];
	xor.b32  	%r952, %r952, %r613;
	ld.global.u32 	%r614, [%rd6+132];
	xor.b32  	%r951, %r951, %r614;
	ld.global.u32 	%r615, [%rd6+136];
	xor.b32  	%r950, %r950, %r615;
$L__BB5_20:
	and.b32  	%r617, %r565, 128;
	setp.eq.s32 	%p14, %r617, 0;
	@%p14 bra 	$L__BB5_22;
	ld.global.u32 	%r618, [%rd6+140];
	xor.b32  	%r954, %r954, %r618;
	ld.global.u32 	%r619, [%rd6+144];
	xor.b32  	%r953, %r953, %r619;
	ld.global.u32 	%r620, [%rd6+148];
	xor.b32  	%r952, %r952, %r620;
	ld.global.u32 	%r621, [%rd6+152];
	xor.b32  	%r951, %r951, %r621;
	ld.global.u32 	%r622, [%rd6+156];
	xor.b32  	%r950, %r950, %r622;
$L__BB5_22:
	and.b32  	%r624, %r565, 256;
	setp.eq.s32 	%p15, %r624, 0;
	@%p15 bra 	$L__BB5_24;
	ld.global.u32 	%r625, [%rd6+160];
	xor.b32  	%r954, %r954, %r625;
	ld.global.u32 	%r626, [%rd6+164];
	xor.b32  	%r953, %r953, %r626;
	ld.global.u32 	%r627, [%rd6+168];
	xor.b32  	%r952, %r952, %r627;
	ld.global.u32 	%r628, [%rd6+172];
	xor.b32  	%r951, %r951, %r628;
	ld.global.u32 	%r629, [%rd6+176];
	xor.b32  	%r950, %r950, %r629;
$L__BB5_24:
	and.b32  	%r631, %r565, 512;
	setp.eq.s32 	%p16, %r631, 0;
	@%p16 bra 	$L__BB5_26;
	ld.global.u32 	%r632, [%rd6+180];
	xor.b32  	%r954, %r954, %r632;
	ld.global.u32 	%r633, [%rd6+184];
	xor.b32  	%r953, %r953, %r633;
	ld.global.u32 	%r634, [%rd6+188];
	xor.b32  	%r952, %r952, %r634;
	ld.global.u32 	%r635, [%rd6+192];
	xor.b32  	%r951, %r951, %r635;
	ld.global.u32 	%r636, [%rd6+196];
	xor.b32  	%r950, %r950, %r636;
$L__BB5_26:
	and.b32  	%r638, %r565, 1024;
	setp.eq.s32 	%p17, %r638, 0;
	@%p17 bra 	$L__BB5_28;
	ld.global.u32 	%r639, [%rd6+200];
	xor.b32  	%r954, %r954, %r639;
	ld.global.u32 	%r640, [%rd6+204];
	xor.b32  	%r953, %r953, %r640;
	ld.global.u32 	%r641, [%rd6+208];
	xor.b32  	%r952, %r952, %r641;
	ld.global.u32 	%r642, [%rd6+212];
	xor.b32  	%r951, %r951, %r642;
	ld.global.u32 	%r643, [%rd6+216];
	xor.b32  	%r950, %r950, %r643;
$L__BB5_28:
	and.b32  	%r645, %r565, 2048;
	setp.eq.s32 	%p18, %r645, 0;
	@%p18 bra 	$L__BB5_30;
	ld.global.u32 	%r646, [%rd6+220];
	xor.b32  	%r954, %r954, %r646;
	ld.global.u32 	%r647, [%rd6+224];
	xor.b32  	%r953, %r953, %r647;
	ld.global.u32 	%r648, [%rd6+228];
	xor.b32  	%r952, %r952, %r648;
	ld.global.u32 	%r649, [%rd6+232];
	xor.b32  	%r951, %r951, %r649;
	ld.global.u32 	%r650, [%rd6+236];
	xor.b32  	%r950, %r950, %r650;
$L__BB5_30:
	and.b32  	%r652, %r565, 4096;
	setp.eq.s32 	%p19, %r652, 0;
	@%p19 bra 	$L__BB5_32;
	ld.global.u32 	%r653, [%rd6+240];
	xor.b32  	%r954, %r954, %r653;
	ld.global.u32 	%r654, [%rd6+244];
	xor.b32  	%r953, %r953, %r654;
	ld.global.u32 	%r655, [%rd6+248];
	xor.b32  	%r952, %r952, %r655;
	ld.global.u32 	%r656, [%rd6+252];
	xor.b32  	%r951, %r951, %r656;
	ld.global.u32 	%r657, [%rd6+256];
	xor.b32  	%r950, %r950, %r657;
$L__BB5_32:
	and.b32  	%r659, %r565, 8192;
	setp.eq.s32 	%p20, %r659, 0;
	@%p20 bra 	$L__BB5_34;
	ld.global.u32 	%r660, [%rd6+260];
	xor.b32  	%r954, %r954, %r660;
	ld.global.u32 	%r661, [%rd6+264];
	xor.b32  	%r953, %r953, %r661;
	ld.global.u32 	%r662, [%rd6+268];
	xor.b32  	%r952, %r952, %r662;
	ld.global.u32 	%r663, [%rd6+272];
	xor.b32  	%r951, %r951, %r663;
	ld.global.u32 	%r664, [%rd6+276];
	xor.b32  	%r950, %r950, %r664;
$L__BB5_34:
	and.b32  	%r666, %r565, 16384;
	setp.eq.s32 	%p21, %r666, 0;
	@%p21 bra 	$L__BB5_36;
	ld.global.u32 	%r667, [%rd6+280];
	xor.b32  	%r954, %r954, %r667;
	ld.global.u32 	%r668, [%rd6+284];
	xor.b32  	%r953, %r953, %r668;
	ld.global.u32 	%r669, [%rd6+288];
	xor.b32  	%r952, %r952, %r669;
	ld.global.u32 	%r670, [%rd6+292];
	xor.b32  	%r951, %r951, %r670;
	ld.global.u32 	%r671, [%rd6+296];
	xor.b32  	%r950, %r950, %r671;
$L__BB5_36:
	and.b32  	%r673, %r565, 32768;
	setp.eq.s32 	%p22, %r673, 0;
	@%p22 bra 	$L__BB5_38;
	ld.global.u32 	%r674, [%rd6+300];
	xor.b32  	%r954, %r954, %r674;
	ld.global.u32 	%r675, [%rd6+304];
	xor.b32  	%r953, %r953, %r675;
	ld.global.u32 	%r676, [%rd6+308];
	xor.b32  	%r952, %r952, %r676;
	ld.global.u32 	%r677, [%rd6+312];
	xor.b32  	%r951, %r951, %r677;
	ld.global.u32 	%r678, [%rd6+316];
	xor.b32  	%r950, %r950, %r678;
$L__BB5_38:
	add.s32 	%r949, %r949, 16;
	setp.ne.s32 	%p23, %r949, 32;
	@%p23 bra 	$L__BB5_6;
	mad.lo.s32 	%r679, %r943, -31, %r14;
	add.s32 	%r943, %r679, 1;
	setp.ne.s32 	%p24, %r943, 5;
	@%p24 bra 	$L__BB5_5;
	st.local.u32 	[%rd1+4], %r954;
	st.local.v2.u32 	[%rd1+8], {%r953, %r952};
	st.local.v2.u32 	[%rd1+16], {%r951, %r950};
	setp.eq.s64 	%p25, %rd4, 1;
	@%p25 bra 	$L__BB5_115;
	mov.b32 	%r950, 0;
	mov.u32 	%r1043, %r950;
	mov.u32 	%r1044, %r950;
	mov.u32 	%r953, %r950;
	mov.u32 	%r954, %r950;
	mov.u32 	%r1035, %r950;
$L__BB5_42:
	mul.wide.u32 	%rd17, %r1035, 4;
	add.s64 	%rd18, %rd1, %rd17;
	ld.local.u32 	%r189, [%rd18+4];
	shl.b32 	%r190, %r1035, 5;
	mov.b32 	%r1041, 0;
$L__BB5_43:
	.pragma "nounroll";
	shr.u32 	%r682, %r189, %r1041;
	and.b32  	%r683, %r682, 1;
	setp.eq.b32 	%p26, %r683, 1;
	not.pred 	%p27, %p26;
	add.s32 	%r684, %r190, %r1041;
	mul.lo.s32 	%r685, %r684, 5;
	mul.wide.u32 	%rd19, %r685, 4;
	add.s64 	%rd7, %rd5, %rd19;
	@%p27 bra 	$L__BB5_45;
	ld.global.u32 	%r686, [%rd7];
	xor.b32  	%r954, %r954, %r686;
	ld.global.u32 	%r687, [%rd7+4];
	xor.b32  	%r953, %r953, %r687;
	ld.global.u32 	%r688, [%rd7+8];
	xor.b32  	%r1044, %r1044, %r688;
	ld.global.u32 	%r689, [%rd7+12];
	xor.b32  	%r1043, %r1043, %r689;
	ld.global.u32 	%r690, [%rd7+16];
	xor.b32  	%r950, %r950, %r690;
$L__BB5_45:
	and.b32  	%r692, %r682, 2;
	setp.eq.s32 	%p28, %r692, 0;
	@%p28 bra 	$L__BB5_47;
	ld.global.u32 	%r693, [%rd7+20];
	xor.b32  	%r954, %r954, %r693;
	ld.global.u32 	%r694, [%rd7+24];
	xor.b32  	%r953, %r953, %r694;
	ld.global.u32 	%r695, [%rd7+28];
	xor.b32  	%r1044, %r1044, %r695;
	ld.global.u32 	%r696, [%rd7+32];
	xor.b32  	%r1043, %r1043, %r696;
	ld.global.u32 	%r697, [%rd7+36];
	xor.b32  	%r950, %r950, %r697;
$L__BB5_47:
	and.b32  	%r699, %r682, 4;
	setp.eq.s32 	%p29, %r699, 0;
	@%p29 bra 	$L__BB5_49;
	ld.global.u32 	%r700, [%rd7+40];
	xor.b32  	%r954, %r954, %r700;
	ld.global.u32 	%r701, [%rd7+44];
	xor.b32  	%r953, %r953, %r701;
	ld.global.u32 	%r702, [%rd7+48];
	xor.b32  	%r1044, %r1044, %r702;
	ld.global.u32 	%r703, [%rd7+52];
	xor.b32  	%r1043, %r1043, %r703;
	ld.global.u32 	%r704, [%rd7+56];
	xor.b32  	%r950, %r950, %r704;
$L__BB5_49:
	and.b32  	%r706, %r682, 8;
	setp.eq.s32 	%p30, %r706, 0;
	@%p30 bra 	$L__BB5_51;
	ld.global.u32 	%r707, [%rd7+60];
	xor.b32  	%r954, %r954, %r707;
	ld.global.u32 	%r708, [%rd7+64];
	xor.b32  	%r953, %r953, %r708;
	ld.global.u32 	%r709, [%rd7+68];
	xor.b32  	%r1044, %r1044, %r709;
	ld.global.u32 	%r710, [%rd7+72];
	xor.b32  	%r1043, %r1043, %r710;
	ld.global.u32 	%r711, [%rd7+76];
	xor.b32  	%r950, %r950, %r711;
$L__BB5_51:
	and.b32  	%r713, %r682, 16;
	setp.eq.s32 	%p31, %r713, 0;
	@%p31 bra 	$L__BB5_53;
	ld.global.u32 	%r714, [%rd7+80];
	xor.b32  	%r954, %r954, %r714;
	ld.global.u32 	%r715, [%rd7+84];
	xor.b32  	%r953, %r953, %r715;
	ld.global.u32 	%r716, [%rd7+88];
	xor.b32  	%r1044, %r1044, %r716;
	ld.global.u32 	%r717, [%rd7+92];
	xor.b32  	%r1043, %r1043, %r717;
	ld.global.u32 	%r718, [%rd7+96];
	xor.b32  	%r950, %r950, %r718;
$L__BB5_53:
	and.b32  	%r720, %r682, 32;
	setp.eq.s32 	%p32, %r720, 0;
	@%p32 bra 	$L__BB5_55;
	ld.global.u32 	%r721, [%rd7+100];
	xor.b32  	%r954, %r954, %r721;
	ld.global.u32 	%r722, [%rd7+104];
	xor.b32  	%r953, %r953, %r722;
	ld.global.u32 	%r723, [%rd7+108];
	xor.b32  	%r1044, %r1044, %r723;
	ld.global.u32 	%r724, [%rd7+112];
	xor.b32  	%r1043, %r1043, %r724;
	ld.global.u32 	%r725, [%rd7+116];
	xor.b32  	%r950, %r950, %r725;
$L__BB5_55:
	and.b32  	%r727, %r682, 64;
	setp.eq.s32 	%p33, %r727, 0;
	@%p33 bra 	$L__BB5_57;
	ld.global.u32 	%r728, [%rd7+120];
	xor.b32  	%r954, %r954, %r728;
	ld.global.u32 	%r729, [%rd7+124];
	xor.b32  	%r953, %r953, %r729;
	ld.global.u32 	%r730, [%rd7+128];
	xor.b32  	%r1044, %r1044, %r730;
	ld.global.u32 	%r731, [%rd7+132];
	xor.b32  	%r1043, %r1043, %r731;
	ld.global.u32 	%r732, [%rd7+136];
	xor.b32  	%r950, %r950, %r732;
$L__BB5_57:
	and.b32  	%r734, %r682, 128;
	setp.eq.s32 	%p34, %r734, 0;
	@%p34 bra 	$L__BB5_59;
	ld.global.u32 	%r735, [%rd7+140];
	xor.b32  	%r954, %r954, %r735;
	ld.global.u32 	%r736, [%rd7+144];
	xor.b32  	%r953, %r953, %r736;
	ld.global.u32 	%r737, [%rd7+148];
	xor.b32  	%r1044, %r1044, %r737;
	ld.global.u32 	%r738, [%rd7+152];
	xor.b32  	%r1043, %r1043, %r738;
	ld.global.u32 	%r739, [%rd7+156];
	xor.b32  	%r950, %r950, %r739;
$L__BB5_59:
	and.b32  	%r741, %r682, 256;
	setp.eq.s32 	%p35, %r741, 0;
	@%p35 bra 	$L__BB5_61;
	ld.global.u32 	%r742, [%rd7+160];
	xor.b32  	%r954, %r954, %r742;
	ld.global.u32 	%r743, [%rd7+164];
	xor.b32  	%r953, %r953, %r743;
	ld.global.u32 	%r744, [%rd7+168];
	xor.b32  	%r1044, %r1044, %r744;
	ld.global.u32 	%r745, [%rd7+172];
	xor.b32  	%r1043, %r1043, %r745;
	ld.global.u32 	%r746, [%rd7+176];
	xor.b32  	%r950, %r950, %r746;
$L__BB5_61:
	and.b32  	%r748, %r682, 512;
	setp.eq.s32 	%p36, %r748, 0;
	@%p36 bra 	$L__BB5_63;
	ld.global.u32 	%r749, [%rd7+180];
	xor.b32  	%r954, %r954, %r749;
	ld.global.u32 	%r750, [%rd7+184];
	xor.b32  	%r953, %r953, %r750;
	ld.global.u32 	%r751, [%rd7+188];
	xor.b32  	%r1044, %r1044, %r751;
	ld.global.u32 	%r752, [%rd7+192];
	xor.b32  	%r1043, %r1043, %r752;
	ld.global.u32 	%r753, [%rd7+196];
	xor.b32  	%r950, %r950, %r753;
$L__BB5_63:
	and.b32  	%r755, %r682, 1024;
	setp.eq.s32 	%p37, %r755, 0;
	@%p37 bra 	$L__BB5_65;
	ld.global.u32 	%r756, [%rd7+200];
	xor.b32  	%r954, %r954, %r756;
	ld.global.u32 	%r757, [%rd7+204];
	xor.b32  	%r953, %r953, %r757;
	ld.global.u32 	%r758, [%rd7+208];
	xor.b32  	%r1044, %r1044, %r758;
	ld.global.u32 	%r759, [%rd7+212];
	xor.b32  	%r1043, %r1043, %r759;
	ld.global.u32 	%r760, [%rd7+216];
	xor.b32  	%r950, %r950, %r760;
$L__BB5_65:
	and.b32  	%r762, %r682, 2048;
	setp.eq.s32 	%p38, %r762, 0;
	@%p38 bra 	$L__BB5_67;
	ld.global.u32 	%r763, [%rd7+220];
	xor.b32  	%r954, %r954, %r763;
	ld.global.u32 	%r764, [%rd7+224];
	xor.b32  	%r953, %r953, %r764;
	ld.global.u32 	%r765, [%rd7+228];
	xor.b32  	%r1044, %r1044, %r765;
	ld.global.u32 	%r766, [%rd7+232];
	xor.b32  	%r1043, %r1043, %r766;
	ld.global.u32 	%r767, [%rd7+236];
	xor.b32  	%r950, %r950, %r767;
$L__BB5_67:
	and.b32  	%r769, %r682, 4096;
	setp.eq.s32 	%p39, %r769, 0;
	@%p39 bra 	$L__BB5_69;
	ld.global.u32 	%r770, [%rd7+240];
	xor.b32  	%r954, %r954, %r770;
	ld.global.u32 	%r771, [%rd7+244];
	xor.b32  	%r953, %r953, %r771;
	ld.global.u32 	%r772, [%rd7+248];
	xor.b32  	%r1044, %r1044, %r772;
	ld.global.u32 	%r773, [%rd7+252];
	xor.b32  	%r1043, %r1043, %r773;
	ld.global.u32 	%r774, [%rd7+256];
	xor.b32  	%r950, %r950, %r774;
$L__BB5_69:
	and.b32  	%r776, %r682, 8192;
	setp.eq.s32 	%p40, %r776, 0;
	@%p40 bra 	$L__BB5_71;
	ld.global.u32 	%r777, [%rd7+260];
	xor.b32  	%r954, %r954, %r777;
	ld.global.u32 	%r778, [%rd7+264];
	xor.b32  	%r953, %r953, %r778;
	ld.global.u32 	%r779, [%rd7+268];
	xor.b32  	%r1044, %r1044, %r779;
	ld.global.u32 	%r780, [%rd7+272];
	xor.b32  	%r1043, %r1043, %r780;
	ld.global.u32 	%r781, [%rd7+276];
	xor.b32  	%r950, %r950, %r781;
$L__BB5_71:
	and.b32  	%r783, %r682, 16384;
	setp.eq.s32 	%p41, %r783, 0;
	@%p41 bra 	$L__BB5_73;
	ld.global.u32 	%r784, [%rd7+280];
	xor.b32  	%r954, %r954, %r784;
	ld.global.u32 	%r785, [%rd7+284];
	xor.b32  	%r953, %r953, %r785;
	ld.global.u32 	%r786, [%rd7+288];
	xor.b32  	%r1044, %r1044, %r786;
	ld.global.u32 	%r787, [%rd7+292];
	xor.b32  	%r1043, %r1043, %r787;
	ld.global.u32 	%r788, [%rd7+296];
	xor.b32  	%r950, %r950, %r788;
$L__BB5_73:
	and.b32  	%r790, %r682, 32768;
	setp.eq.s32 	%p42, %r790, 0;
	@%p42 bra 	$L__BB5_75;
	ld.global.u32 	%r791, [%rd7+300];
	xor.b32  	%r954, %r954, %r791;
	ld.global.u32 	%r792, [%rd7+304];
	xor.b32  	%r953, %r953, %r792;
	ld.global.u32 	%r793, [%rd7+308];
	xor.b32  	%r1044, %r1044, %r793;
	ld.global.u32 	%r794, [%rd7+312];
	xor.b32  	%r1043, %r1043, %r794;
	ld.global.u32 	%r795, [%rd7+316];
	xor.b32  	%r950, %r950, %r795;
$L__BB5_75:
	add.s32 	%r1041, %r1041, 16;
	setp.ne.s32 	%p43, %r1041, 32;
	@%p43 bra 	$L__BB5_43;
	mad.lo.s32 	%r796, %r1035, -31, %r190;
	add.s32 	%r1035, %r796, 1;
	setp.ne.s32 	%p44, %r1035, 5;
	@%p44 bra 	$L__BB5_42;
	st.local.u32 	[%rd1+4], %r954;
	st.local.v2.u32 	[%rd1+8], {%r953, %r1044};
	st.local.v2.u32 	[%rd1+16], {%r1043, %r950};
	setp.ne.s64 	%p45, %rd4, 3;
	@%p45 bra 	$L__BB5_115;
	mov.b32 	%r950, 0;
	mov.u32 	%r1135, %r950;
	mov.u32 	%r1136, %r950;
	mov.u32 	%r953, %r950;
	mov.u32 	%r954, %r950;
	mov.u32 	%r1127, %r950;
$L__BB5_79:
	mul.wide.u32 	%rd20, %r1127, 4;
	add.s64 	%rd21, %rd1, %rd20;
	ld.local.u32 	%r365, [%rd21+4];
	shl.b32 	%r366, %r1127, 5;
	mov.b32 	%r1133, 0;
$L__BB5_80:
	.pragma "nounroll";
	shr.u32 	%r799, %r365, %r1133;
	and.b32  	%r800, %r799, 1;
	setp.eq.b32 	%p46, %r800, 1;
	not.pred 	%p47, %p46;
	add.s32 	%r801, %r366, %r1133;
	mul.lo.s32 	%r802, %r801, 5;
	mul.wide.u32 	%rd22, %r802, 4;
	add.s64 	%rd8, %rd5, %rd22;
	@%p47 bra 	$L__BB5_82;
	ld.global.u32 	%r803, [%rd8];
	xor.b32  	%r954, %r954, %r803;
	ld.global.u32 	%r804, [%rd8+4];
	xor.b32  	%r953, %r953, %r804;
	ld.global.u32 	%r805, [%rd8+8];
	xor.b32  	%r1136, %r1136, %r805;
	ld.global.u32 	%r806, [%rd8+12];
	xor.b32  	%r1135, %r1135, %r806;
	ld.global.u32 	%r807, [%rd8+16];
	xor.b32  	%r950, %r950, %r807;
$L__BB5_82:
	and.b32  	%r809, %r799, 2;
	setp.eq.s32 	%p48, %r809, 0;
	@%p48 bra 	$L__BB5_84;
	ld.global.u32 	%r810, [%rd8+20];
	xor.b32  	%r954, %r954, %r810;
	ld.global.u32 	%r811, [%rd8+24];
	xor.b32  	%r953, %r953, %r811;
	ld.global.u32 	%r812, [%rd8+28];
	xor.b32  	%r1136, %r1136, %r812;
	ld.global.u32 	%r813, [%rd8+32];
	xor.b32  	%r1135, %r1135, %r813;
	ld.global.u32 	%r814, [%rd8+36];
	xor.b32  	%r950, %r950, %r814;
$L__BB5_84:
	and.b32  	%r816, %r799, 4;
	setp.eq.s32 	%p49, %r816, 0;
	@%p49 bra 	$L__BB5_86;
	ld.global.u32 	%r817, [%rd8+40];
	xor.b32  	%r954, %r954, %r817;
	ld.global.u32 	%r818, [%rd8+44];
	xor.b32  	%r953, %r953, %r818;
	ld.global.u32 	%r819, [%rd8+48];
	xor.b32  	%r1136, %r1136, %r819;
	ld.global.u32 	%r820, [%rd8+52];
	xor.b32  	%r1135, %r1135, %r820;
	ld.global.u32 	%r821, [%rd8+56];
	xor.b32  	%r950, %r950, %r821;
$L__BB5_86:
	and.b32  	%r823, %r799, 8;
	setp.eq.s32 	%p50, %r823, 0;
	@%p50 bra 	$L__BB5_88;
	ld.global.u32 	%r824, [%rd8+60];
	xor.b32  	%r954, %r954, %r824;
	ld.global.u32 	%r825, [%rd8+64];
	xor.b32  	%r953, %r953, %r825;
	ld.global.u32 	%r826, [%rd8+68];
	xor.b32  	%r1136, %r1136, %r826;
	ld.global.u32 	%r827, [%rd8+72];
	xor.b32  	%r1135, %r1135, %r827;
	ld.global.u32 	%r828, [%rd8+76];
	xor.b32  	%r950, %r950, %r828;
$L__BB5_88:
	and.b32  	%r830, %r799, 16;
	setp.eq.s32 	%p51, %r830, 0;
	@%p51 bra 	$L__BB5_90;
	ld.global.u32 	%r831, [%rd8+80];
	xor.b32  	%r954, %r954, %r831;
	ld.global.u32 	%r832, [%rd8+84];
	xor.b32  	%r953, %r953, %r832;
	ld.global.u32 	%r833, [%rd8+88];
	xor.b32  	%r1136, %r1136, %r833;
	ld.global.u32 	%r834, [%rd8+92];
	xor.b32  	%r1135, %r1135, %r834;
	ld.global.u32 	%r835, [%rd8+96];
	xor.b32  	%r950, %r950, %r835;
$L__BB5_90:
	and.b32  	%r837, %r799, 32;
	setp.eq.s32 	%p52, %r837, 0;
	@%p52 bra 	$L__BB5_92;
	ld.global.u32 	%r838, [%rd8+100];
	xor.b32  	%r954, %r954, %r838;
	ld.global.u32 	%r839, [%rd8+104];
	xor.b32  	%r953, %r953, %r839;
	ld.global.u32 	%r840, [%rd8+108];
	xor.b32  	%r1136, %r1136, %r840;
	ld.global.u32 	%r841, [%rd8+112];
	xor.b32  	%r1135, %r1135, %r841;
	ld.global.u32 	%r842, [%rd8+116];
	xor.b32  	%r950, %r950, %r842;
$L__BB5_92:
	and.b32  	%r844, %r799, 64;
	setp.eq.s32 	%p53, %r844, 0;
	@%p53 bra 	$L__BB5_94;
	ld.global.u32 	%r845, [%rd8+120];
	xor.b32  	%r954, %r954, %r845;
	ld.global.u32 	%r846, [%rd8+124];
	xor.b32  	%r953, %r953, %r846;
	ld.global.u32 	%r847, [%rd8+128];
	xor.b32  	%r1136, %r1136, %r847;
	ld.global.u32 	%r848, [%rd8+132];
	xor.b32  	%r1135, %r1135, %r848;
	ld.global.u32 	%r849, [%rd8+136];
	xor.b32  	%r950, %r950, %r849;
$L__BB5_94:
	and.b32  	%r851, %r799, 128;
	setp.eq.s32 	%p54, %r851, 0;
	@%p54 bra 	$L__BB5_96;
	ld.global.u32 	%r852, [%rd8+140];
	xor.b32  	%r954, %r954, %r852;
	ld.global.u32 	%r853, [%rd8+144];
	xor.b32  	%r953, %r953, %r853;
	ld.global.u32 	%r854, [%rd8+148];
	xor.b32  	%r1136, %r1136, %r854;
	ld.global.u32 	%r855, [%rd8+152];
	xor.b32  	%r1135, %r1135, %r855;
	ld.global.u32 	%r856, [%rd8+156];
	xor.b32  	%r950, %r950, %r856;
$L__BB5_96:
	and.b32  	%r858, %r799, 256;
	setp.eq.s32 	%p55, %r858, 0;
	@%p55 bra 	$L__BB5_98;
	ld.global.u32 	%r859, [%rd8+160];
	xor.b32  	%r954, %r954, %r859;
	ld.global.u32 	%r860, [%rd8+164];
	xor.b32  	%r953, %r953, %r860;
	ld.global.u32 	%r861, [%rd8+168];
	xor.b32  	%r1136, %r1136, %r861;
	ld.global.u32 	%r862, [%rd8+172];
	xor.b32  	%r1135, %r1135, %r862;
	ld.global.u32 	%r863, [%rd8+176];
	xor.b32  	%r950, %r950, %r863;
$L__BB5_98:
	and.b32  	%r865, %r799, 512;
	setp.eq.s32 	%p56, %r865, 0;
	@%p56 bra 	$L__BB5_100;
	ld.global.u32 	%r866, [%rd8+180];
	xor.b32  	%r954, %r954, %r866;
	ld.global.u32 	%r867, [%rd8+184];
	xor.b32  	%r953, %r953, %r867;
	ld.global.u32 	%r868, [%rd8+188];
	xor.b32  	%r1136, %r1136, %r868;
	ld.global.u32 	%r869, [%rd8+192];
	xor.b32  	%r1135, %r1135, %r869;
	ld.global.u32 	%r870, [%rd8+196];
	xor.b32  	%r950, %r950, %r870;
$L__BB5_100:
	and.b32  	%r872, %r799, 1024;
	setp.eq.s32 	%p57, %r872, 0;
	@%p57 bra 	$L__BB5_102;
	ld.global.u32 	%r873, [%rd8+200];
	xor.b32  	%r954, %r954, %r873;
	ld.global.u32 	%r874, [%rd8+204];
	xor.b32  	%r953, %r953, %r874;
	ld.global.u32 	%r875, [%rd8+208];
	xor.b32  	%r1136, %r1136, %r875;
	ld.global.u32 	%r876, [%rd8+212];
	xor.b32  	%r1135, %r1135, %r876;
	ld.global.u32 	%r877, [%rd8+216];
	xor.b32  	%r950, %r950, %r877;
$L__BB5_102:
	and.b32  	%r879, %r799, 2048;
	setp.eq.s32 	%p58, %r879, 0;
	@%p58 bra 	$L__BB5_104;
	ld.global.u32 	%r880, [%rd8+220];
	xor.b32  	%r954, %r954, %r880;
	ld.global.u32 	%r881, [%rd8+224];
	xor.b32  	%r953, %r953, %r881;
	ld.global.u32 	%r882, [%rd8+228];
	xor.b32  	%r1136, %r1136, %r882;
	ld.global.u32 	%r883, [%rd8+232];
	xor.b32  	%r1135, %r1135, %r883;
	ld.global.u32 	%r884, [%rd8+236];
	xor.b32  	%r950, %r950, %r884;
$L__BB5_104:
	and.b32  	%r886, %r799, 4096;
	setp.eq.s32 	%p59, %r886, 0;
	@%p59 bra 	$L__BB5_106;
	ld.global.u32 	%r887, [%rd8+240];
	xor.b32  	%r954, %r954, %r887;
	ld.global.u32 	%r888, [%rd8+244];
	xor.b32  	%r953, %r953, %r888;
	ld.global.u32 	%r889, [%rd8+248];
	xor.b32  	%r1136, %r1136, %r889;
	ld.global.u32 	%r890, [%rd8+252];
	xor.b32  	%r1135, %r1135, %r890;
	ld.global.u32 	%r891, [%rd8+256];
	xor.b32  	%r950, %r950, %r891;
$L__BB5_106:
	and.b32  	%r893, %r799, 8192;
	setp.eq.s32 	%p60, %r893, 0;
	@%p60 bra 	$L__BB5_108;
	ld.global.u32 	%r894, [%rd8+260];
	xor.b32  	%r954, %r954, %r894;
	ld.global.u32 	%r895, [%rd8+264];
	xor.b32  	%r953, %r953, %r895;
	ld.global.u32 	%r896, [%rd8+268];
	xor.b32  	%r1136, %r1136, %r896;
	ld.global.u32 	%r897, [%rd8+272];
	xor.b32  	%r1135, %r1135, %r897;
	ld.global.u32 	%r898, [%rd8+276];
	xor.b32  	%r950, %r950, %r898;
$L__BB5_108:
	and.b32  	%r900, %r799, 16384;
	setp.eq.s32 	%p61, %r900, 0;
	@%p61 bra 	$L__BB5_110;
	ld.global.u32 	%r901, [%rd8+280];
	xor.b32  	%r954, %r954, %r901;
	ld.global.u32 	%r902, [%rd8+284];
	xor.b32  	%r953, %r953, %r902;
	ld.global.u32 	%r903, [%rd8+288];
	xor.b32  	%r1136, %r1136, %r903;
	ld.global.u32 	%r904, [%rd8+292];
	xor.b32  	%r1135, %r1135, %r904;
	ld.global.u32 	%r905, [%rd8+296];
	xor.b32  	%r950, %r950, %r905;
$L__BB5_110:
	and.b32  	%r907, %r799, 32768;
	setp.eq.s32 	%p62, %r907, 0;
	@%p62 bra 	$L__BB5_112;
	ld.global.u32 	%r908, [%rd8+300];
	xor.b32  	%r954, %r954, %r908;
	ld.global.u32 	%r909, [%rd8+304];
	xor.b32  	%r953, %r953, %r909;
	ld.global.u32 	%r910, [%rd8+308];
	xor.b32  	%r1136, %r1136, %r910;
	ld.global.u32 	%r911, [%rd8+312];
	xor.b32  	%r1135, %r1135, %r911;
	ld.global.u32 	%r912, [%rd8+316];
	xor.b32  	%r950, %r950, %r912;
$L__BB5_112:
	add.s32 	%r1133, %r1133, 16;
	setp.ne.s32 	%p63, %r1133, 32;
	@%p63 bra 	$L__BB5_80;
	mad.lo.s32 	%r913, %r1127, -31, %r366;
	add.s32 	%r1127, %r913, 1;
	setp.ne.s32 	%p64, %r1127, 5;
	@%p64 bra 	$L__BB5_79;
	st.local.u32 	[%rd1+4], %r954;
	st.local.v2.u32 	[%rd1+8], {%r953, %r1136};
	st.local.v2.u32 	[%rd1+16], {%r1135, %r950};
$L__BB5_115:
	shr.u64 	%rd26, %rd3, 2;
	add.s32 	%r937, %r937, 1;
	setp.gt.u64 	%p65, %rd3, 3;
	@%p65 bra 	$L__BB5_3;
$L__BB5_116:
	shr.u32 	%r914, %r954, 2;
	xor.b32  	%r915, %r914, %r954;
	shl.b32 	%r916, %r950, 4;
	shl.b32 	%r917, %r915, 1;
	xor.b32  	%r918, %r917, %r916;
	xor.b32  	%r919, %r918, %r915;
	xor.b32  	%r920, %r919, %r950;
	add.s32 	%r921, %r920, -771147972;
	shr.u32 	%r922, %r953, 2;
	xor.b32  	%r923, %r922, %r953;
	shl.b32 	%r924, %r920, 4;
	shl.b32 	%r925, %r923, 1;
	xor.b32  	%r926, %r925, %r924;
	xor.b32  	%r927, %r926, %r923;
	xor.b32  	%r928, %r927, %r920;
	add.s32 	%r929, %r928, -770785535;
	cvt.rn.f32.u32 	%f1, %r921;
	fma.rn.f32 	%f2, %f1, 0f2F800000, 0f2F000000;
	cvt.rn.f32.u32 	%f3, %r929;
	fma.rn.f32 	%f4, %f3, 0f30C90FDB, 0f30490FDB;
	setp.lt.f32 	%p66, %f2, 0f00800000;
	mul.f32 	%f5, %f2, 0f4B000000;
	selp.f32 	%f6, %f5, %f2, %p66;
	selp.f32 	%f7, 0fC1B80000, 0f00000000, %p66;
	mov.b32 	%r930, %f6;
	add.s32 	%r931, %r930, -1059760811;
	and.b32  	%r932, %r931, -8388608;
	sub.s32 	%r933, %r930, %r932;
	mov.b32 	%f8, %r933;
	cvt.rn.f32.s32 	%f9, %r932;
	fma.rn.f32 	%f10, %f9, 0f34000000, %f7;
	add.f32 	%f11, %f8, 0fBF800000;
	fma.rn.f32 	%f12, %f11, 0fBE055027, 0f3E1039F6;
	fma.rn.f32 	%f13, %f12, %f11, 0fBDF8CDCC;
	fma.rn.f32 	%f14, %f13, %f11, 0f3E0F2955;
	fma.rn.f32 	%f15, %f14, %f11, 0fBE2AD8B9;
	fma.rn.f32 	%f16, %f15, %f11, 0f3E4CED0B;
	fma.rn.f32 	%f17, %f16, %f11, 0fBE7FFF22;
	fma.rn.f32 	%f18, %f17, %f11, 0f3EAAAA78;
	fma.rn.f32 	%f19, %f18, %f11, 0fBF000000;
	mul.f32 	%f20, %f11, %f19;
	fma.rn.f32 	%f21, %f20, %f11, %f11;
	fma.rn.f32 	%f22, %f10, 0f3F317218, %f21;
	setp.gt.u32 	%p67, %r930, 2139095039;
	fma.rn.f32 	%f23, %f6, 0f7F800000, 0f7F800000;
	selp.f32 	%f24, %f23, %f22, %p67;
	setp.eq.f32 	%p68, %f6, 0f00000000;
	mul.f32 	%f25, %f24, 0fC0000000;
	selp.f32 	%f26, 0f7F800000, %f25, %p68;
	sqrt.rn.f32 	%f27, %f26;
	sin.approx.f32 	%f28, %f4;
	mul.f32 	%f29, %f27, %f28;
	cvt.rn.f32.s32 	%f30, %r543;
	mov.f32 	%f31, 0f40000000;
	div.rn.f32 	%f32, %f31, %f30;
	sqrt.rn.f32 	%f33, %f32;
	mul.f32 	%f34, %f29, %f33;
	cvta.to.global.u64 	%rd23, %rd10;
	shl.b64 	%rd24, %rd2, 2;
	add.s64 	%rd25, %rd23, %rd24;
	st.global.f32 	[%rd25], %f34;
$L__BB5_117:
	ret;

}


// ===== COMPILED SASS (sm_100) =====

	.target	sm_100

	.elftype	@"ET_EXEC"


//--------------------- .note.nv.tkinfo           --------------------------
	.section	.note.nv.tkinfo,"",@"SHT_NOTE"
	.sectionflags	@"SHF_NOTE_NV_TKINFO"
	.tkinfo
        /*0018*/ 	.word	0x00000002
        /*0030*/ 	.string	""
        /*0030*/ 	.string	"ptxas"
        /*0030*/ 	.string	"Cuda compilation tools, release 13.0, V13.0.88"
        /*0030*/ 	.string	"Build cuda_13.0.r13.0/compiler.36424714_0"
        /*0030*/ 	.string	"-arch sm_100 -m 64 "



//--------------------- .note.nv.cuinfo           --------------------------
	.section	.note.nv.cuinfo,"",@"SHT_NOTE"
	.sectionflags	@"SHF_NOTE_NV_CUINFO"
        /*0018*/ 	.short	0x0002
        /*001a*/ 	.short	0x0064
        /*001c*/ 	.short	0x0082
	.zero		2


//--------------------- .nv.info                  --------------------------
	.section	.nv.info,"",@"SHT_CUDA_INFO"
	.align	4


	//----- nvinfo : EIATTR_REGCOUNT
	.align		4
        /*0000*/ 	.byte	0x04, 0x2f
        /*0002*/ 	.short	(.L_10 - .L_9)
	.align		4
.L_9:
        /*0004*/ 	.word	index@(_Z14linear_forwardiiiPfS_S_S_)
        /*0008*/ 	.word	0x00000020


	//----- nvinfo : EIATTR_FRAME_SIZE
	.align		4
.L_10:
        /*000c*/ 	.byte	0x04, 0x11
        /*000e*/ 	.short	(.L_12 - .L_11)
	.align		4
.L_11:
        /*0010*/ 	.word	index@(_Z14linear_forwardiiiPfS_S_S_)
        /*0014*/ 	.word	0x00000000


	//----- nvinfo : EIATTR_REGCOUNT
	.align		4
.L_12:
        /*0018*/ 	.byte	0x04, 0x2f
        /*001a*/ 	.short	(.L_14 - .L_13)
	.align		4
.L_13:
        /*001c*/ 	.word	index@(_Z15linear_backwardiiiPfS_S_S_)
        /*0020*/ 	.word	0x00000020


	//----- nvinfo : EIATTR_FRAME_SIZE
	.align		4
.L_14:
        /*0024*/ 	.byte	0x04, 0x11
        /*0026*/ 	.short	(.L_16 - .L_15)
	.align		4
.L_15:
        /*0028*/ 	.word	index@(_Z15linear_backwardiiiPfS_S_S_)
        /*002c*/ 	.word	0x00000000


	//----- nvinfo : EIATTR_REGCOUNT
	.align		4
.L_16:
        /*0030*/ 	.byte	0x04, 0x2f
        /*0032*/ 	.short	(.L_18 - .L_17)
	.align		4
.L_17:
        /*0034*/ 	.word	index@(_Z12relu_forwardiiPfS_)
        /*0038*/ 	.word	0x0000000a


	//----- nvinfo : EIATTR_FRAME_SIZE
	.align		4
.L_18:
        /*003c*/ 	.byte	0x04, 0x11
        /*003e*/ 	.short	(.L_20 - .L_19)
	.align		4
.L_19:
        /*0040*/ 	.word	index@(_Z12relu_forwardiiPfS_)
        /*0044*/ 	.word	0x00000000


	//----- nvinfo : EIATTR_REGCOUNT
	.align		4
.L_20:
        /*0048*/ 	.byte	0x04, 0x2f
        /*004a*/ 	.short	(.L_22 - .L_21)
	.align		4
.L_21:
        /*004c*/ 	.word	index@(_Z14relu_backwardsiiPfS_S_)
        /*0050*/ 	.word	0x0000000c


	//----- nvinfo : EIATTR_FRAME_SIZE
	.align		4
.L_22:
        /*0054*/ 	.byte	0x04, 0x11
        /*0056*/ 	.short	(.L_24 - .L_23)
	.align		4
.L_23:
        /*0058*/ 	.word	index@(_Z14relu_backwardsiiPfS_S_)
        /*005c*/ 	.word	0x00000000


	//----- nvinfo : EIATTR_REGCOUNT
	.align		4
.L_24:
        /*0060*/ 	.byte	0x04, 0x2f
        /*0062*/ 	.short	(.L_26 - .L_25)
	.align		4
.L_25:
        /*0064*/ 	.word	index@(_Z7softmaxiiPfS_)
        /*0068*/ 	.word	0x00000020


	//----- nvinfo : EIATTR_FRAME_SIZE
	.align		4
.L_26:
        /*006c*/ 	.byte	0x04, 0x11
        /*006e*/ 	.short	(.L_28 - .L_27)
	.align		4
.L_27:
        /*0070*/ 	.word	index@($__internal_2_$__cuda_sm3x_div_rn_noftz_f32_slowpath)
        /*0074*/ 	.word	0x00000000


	//----- nvinfo : EIATTR_FRAME_SIZE
	.align		4
.L_28:
        /*0078*/ 	.byte	0x04, 0x11
        /*007a*/ 	.short	(.L_30 - .L_29)
	.align		4
.L_29:
        /*007c*/ 	.word	index@(_Z7softmaxiiPfS_)
        /*0080*/ 	.word	0x00000000


	//----- nvinfo : EIATTR_REGCOUNT
	.align		4
.L_30:
        /*0084*/ 	.byte	0x04, 0x2f
        /*0086*/ 	.short	(.L_32 - .L_31)
	.align		4
.L_31:
        /*0088*/ 	.word	index@(_Z19init_kaiming_normaliiPf)
        /*008c*/ 	.word	0x00000020


	//----- nvinfo : EIATTR_FRAME_SIZE
	.align		4
.L_32:
        /*0090*/ 	.byte	0x04, 0x11
        /*0092*/ 	.short	(.L_34 - .L_33)
	.align		4
.L_33:
        /*0094*/ 	.word	index@($__internal_1_$__cuda_sm3x_div_rn_noftz_f32_slowpath)
        /*0098*/ 	.word	0x00000030


	//----- nvinfo : EIATTR_FRAME_SIZE
	.align		4
.L_34:
        /*009c*/ 	.byte	0x04, 0x11
        /*009e*/ 	.short	(.L_36 - .L_35)
	.align		4
.L_35:
        /*00a0*/ 	.word	index@($__internal_0_$__cuda_sm20_sqrt_rn_f32_slowpath)
        /*00a4*/ 	.word	0x00000030


	//----- nvinfo : EIATTR_FRAME_SIZE
	.align		4
.L_36:
        /*00a8*/ 	.byte	0x04, 0x11
        /*00aa*/ 	.short	(.L_38 - .L_37)
	.align		4
.L_37:
        /*00ac*/ 	.word	index@(_Z19init_kaiming_normaliiPf)
        /*00b0*/ 	.word	0x00000030


	//----- nvinfo : EIATTR_MIN_STACK_SIZE
	.align		4
.L_38:
        /*00b4*/ 	.byte	0x04, 0x12
        /*00b6*/ 	.short	(.L_40 - .L_39)
	.align		4
.L_39:
        /*00b8*/ 	.word	index@(_Z19init_kaiming_normaliiPf)
        /*00bc*/ 	.word	0x00000030


	//----- nvinfo : EIATTR_MIN_STACK_SIZE
	.align		4
.L_40:
        /*00c0*/ 	.byte	0x04, 0x12
        /*00c2*/ 	.short	(.L_42 - .L_41)
	.align		4
.L_41:
        /*00c4*/ 	.word	index@(_Z7softmaxiiPfS_)
        /*00c8*/ 	.word	0x00000000


	//----- nvinfo : EIATTR_MIN_STACK_SIZE
	.align		4
.L_42:
        /*00cc*/ 	.byte	0x04, 0x12
        /*00ce*/ 	.short	(.L_44 - .L_43)
	.align		4
.L_43:
        /*00d0*/ 	.word	index@(_Z14relu_backwardsiiPfS_S_)
        /*00d4*/ 	.word	0x00000000


	//----- nvinfo : EIATTR_MIN_STACK_SIZE
	.align		4
.L_44:
        /*00d8*/ 	.byte	0x04, 0x12
        /*00da*/ 	.short	(.L_46 - .L_45)
	.align		4
.L_45:
        /*00dc*/ 	.word	index@(_Z12relu_forwardiiPfS_)
        /*00e0*/ 	.word	0x00000000


	//----- nvinfo : EIATTR_MIN_STACK_SIZE
	.align		4
.L_46:
        /*00e4*/ 	.byte	0x04, 0x12
        /*00e6*/ 	.short	(.L_48 - .L_47)
	.align		4
.L_47:
        /*00e8*/ 	.word	index@(_Z15linear_backwardiiiPfS_S_S_)
        /*00ec*/ 	.word	0x00000000


	//----- nvinfo : EIATTR_MIN_STACK_SIZE
	.align		4
.L_48:
        /*00f0*/ 	.byte	0x04, 0x12
        /*00f2*/ 	.short	(.L_50 - .L_49)
	.align		4
.L_49:
        /*00f4*/ 	.word	index@(_Z14linear_forwardiiiPfS_S_S_)
        /*00f8*/ 	.word	0x00000000
.L_50:


//--------------------- .nv.compat                --------------------------
	.section	.nv.compat,"",@"SHT_CUDA_COMPAT_INFO"
	.align	4
        /*0000*/ 	.byte	0x02, 0x09, 0x00, 0x00, 0x02, 0x02, 0x01, 0x00, 0x02, 0x05, 0x05, 0x00, 0x03, 0x07, 0x01, 0x01
        /*0010*/ 	.byte	0x02, 0x03, 0x00, 0x00, 0x02, 0x06, 0x01, 0x00, 0x04, 0x0b, 0x08, 0x00, 0x01, 0x00, 0x00, 0x00
        /*0020*/ 	.byte	0x00, 0x00, 0x00, 0x00


//--------------------- .nv.info._Z19init_kaiming_normaliiPf --------------------------
	.section	.nv.info._Z19init_kaiming_normaliiPf,"",@"SHT_CUDA_INFO"
	.sectionflags	@""
	.align	4


	//----- nvinfo : EIATTR_CUDA_API_VERSION
	.align		4
        /*0000*/ 	.byte	0x04, 0x37
        /*0002*/ 	.short	(.L_52 - .L_51)
.L_51:
        /*0004*/ 	.word	0x00000082


	//----- nvinfo : EIATTR_KPARAM_INFO
	.align		4
.L_52:
        /*0008*/ 	.byte	0x04, 0x17
        /*000a*/ 	.short	(.L_54 - .L_53)
.L_53:
        /*000c*/ 	.word	0x00000000
        /*0010*/ 	.short	0x0002
        /*0012*/ 	.short	0x0008
        /*0014*/ 	.byte	0x00, 0xf5, 0x21, 0x00


	//----- nvinfo : EIATTR_KPARAM_INFO
	.align		4
.L_54:
        /*0018*/ 	.byte	0x04, 0x17
        /*001a*/ 	.short	(.L_56 - .L_55)
.L_55:
        /*001c*/ 	.word	0x00000000
        /*0020*/ 	.short	0x0001
        /*0022*/ 	.short	0x0004
        /*0024*/ 	.byte	0x00, 0xf0, 0x11, 0x00


	//----- nvinfo : EIATTR_KPARAM_INFO
	.align		4
.L_56:
        /*0028*/ 	.byte	0x04, 0x17
        /*002a*/ 	.short	(.L_58 - .L_57)
.L_57:
        /*002c*/ 	.word	0x00000000
        /*0030*/ 	.short	0x0000
        /*0032*/ 	.short	0x0000
        /*0034*/ 	.byte	0x00, 0xf0, 0x11, 0x00


	//----- nvinfo : EIATTR_SPARSE_MMA_MASK
	.align		4
.L_58:
        /*0038*/ 	.byte	0x03, 0x50
        /*003a*/ 	.short	0x0000


	//----- nvinfo : EIATTR_MAXREG_COUNT
	.align		4
        /*003c*/ 	.byte	0x03, 0x1b
        /*003e*/ 	.short	0x00ff


	//----- nvinfo : EIATTR_MERCURY_ISA_VERSION
	.align		4
        /*0040*/ 	.byte	0x03, 0x5f
        /*0042*/ 	.short	0x0101


	//----- nvinfo : EIATTR_VRC_CTA_INIT_COUNT
	.align		4
        /*0044*/ 	.byte	0x02, 0x4a
	.zero		1
	.zero		1


	//----- nvinfo : EIATTR_EXIT_INSTR_OFFSETS
	.align		4
        /*0048*/ 	.byte	0x04, 0x1c
        /*004a*/ 	.short	(.L_60 - .L_59)


	//   ....[0]....
.L_59:
        /*004c*/ 	.word	0x000000d0


	//   ....[1]....
        /*0050*/ 	.word	0x00002d70


	//----- nvinfo : EIATTR_CRS_STACK_SIZE
	.align		4
.L_60:
        /*0054*/ 	.byte	0x04, 0x1e
        /*0056*/ 	.short	(.L_62 - .L_61)
.L_61:
        /*0058*/ 	.word	0x00000000


	//----- nvinfo : EIATTR_CBANK_PARAM_SIZE
	.align		4
.L_62:
        /*005c*/ 	.byte	0x03, 0x19
        /*005e*/ 	.short	0x0010


	//----- nvinfo : EIATTR_PARAM_CBANK
	.align		4
        /*0060*/ 	.byte	0x04, 0x0a
        /*0062*/ 	.short	(.L_64 - .L_63)
	.align		4
.L_63:
        /*0064*/ 	.word	index@(.nv.constant0._Z19init_kaiming_normaliiPf)
        /*0068*/ 	.short	0x0380
        /*006a*/ 	.short	0x0010


	//----- nvinfo : EIATTR_SW_WAR
	.align		4
.L_64:
        /*006c*/ 	.byte	0x04, 0x36
        /*006e*/ 	.short	(.L_66 - .L_65)
.L_65:
        /*0070*/ 	.word	0x00000008
.L_66:


//--------------------- .nv.info._Z7softmaxiiPfS_ --------------------------
	.section	.nv.info._Z7softmaxiiPfS_,"",@"SHT_CUDA_INFO"
	.sectionflags	@""
	.align	4


	//----- nvinfo : EIATTR_CUDA_API_VERSION
	.align		4
        /*0000*/ 	.byte	0x04, 0x37
        /*0002*/ 	.short	(.L_68 - .L_67)
.L_67:
        /*0004*/ 	.word	0x00000082


	//----- nvinfo : EIATTR_KPARAM_INFO
	.align		4
.L_68:
        /*0008*/ 	.byte	0x04, 0x17
        /*000a*/ 	.short	(.L_70 - .L_69)
.L_69:
        /*000c*/ 	.word	0x00000000
        /*0010*/ 	.short	0x0003
        /*0012*/ 	.short	0x0010
        /*0014*/ 	.byte	0x00, 0xf5, 0x21, 0x00


	//----- nvinfo : EIATTR_KPARAM_INFO
	.align		4
.L_70:
        /*0018*/ 	.byte	0x04, 0x17
        /*001a*/ 	.short	(.L_72 - .L_71)
.L_71:
        /*001c*/ 	.word	0x00000000
        /*0020*/ 	.short	0x0002
        /*0022*/ 	.short	0x0008
        /*0024*/ 	.byte	0x00, 0xf5, 0x21, 0x00


	//----- nvinfo : EIATTR_KPARAM_INFO
	.align		4
.L_72:
        /*0028*/ 	.byte	0x04, 0x17
        /*002a*/ 	.short	(.L_74 - .L_73)
.L_73:
        /*002c*/ 	.word	0x00000000
        /*0030*/ 	.short	0x0001
        /*0032*/ 	.short	0x0004
        /*0034*/ 	.byte	0x00, 0xf0, 0x11, 0x00


	//----- nvinfo : EIATTR_KPARAM_INFO
	.align		4
.L_74:
        /*0038*/ 	.byte	0x04, 0x17
        /*003a*/ 	.short	(.L_76 - .L_75)
.L_75:
        /*003c*/ 	.word	0x00000000
        /*0040*/ 	.short	0x0000
        /*0042*/ 	.short	0x0000
        /*0044*/ 	.byte	0x00, 0xf0, 0x11, 0x00


	//----- nvinfo : EIATTR_SPARSE_MMA_MASK
	.align		4
.L_76:
        /*0048*/ 	.byte	0x03, 0x50
        /*004a*/ 	.short	0x0000


	//----- nvinfo : EIATTR_MAXREG_COUNT
	.align		4
        /*004c*/ 	.byte	0x03, 0x1b
        /*004e*/ 	.short	0x00ff


	//----- nvinfo : EIATTR_MERCURY_ISA_VERSION
	.align		4
        /*0050*/ 	.byte	0x03, 0x5f
        /*0052*/ 	.short	0x0101


	//----- nvinfo : EIATTR_VRC_CTA_INIT_COUNT
	.align		4
        /*0054*/ 	.byte	0x02, 0x4a
	.zero		1
	.zero		1


	//----- nvinfo : EIATTR_EXIT_INSTR_OFFSETS
	.align		4
        /*0058*/ 	.byte	0x04, 0x1c
        /*005a*/ 	.short	(.L_78 - .L_77)


	//   ....[0]....
.L_77:
        /*005c*/ 	.word	0x000000c0


	//   ....[1]....
        /*0060*/ 	.word	0x00001980


	//----- nvinfo : EIATTR_CRS_STACK_SIZE
	.align		4
.L_78:
        /*0064*/ 	.byte	0x04, 0x1e
        /*0066*/ 	.short	(.L_80 - .L_79)
.L_79:
        /*0068*/ 	.word	0x00000000


	//----- nvinfo : EIATTR_CBANK_PARAM_SIZE
	.align		4
.L_80:
        /*006c*/ 	.byte	0x03, 0x19
        /*006e*/ 	.short	0x0018


	//----- nvinfo : EIATTR_PARAM_CBANK
	.align		4
        /*0070*/ 	.byte	0x04, 0x0a
        /*0072*/ 	.short	(.L_82 - .L_81)
	.align		4
.L_81:
        /*0074*/ 	.word	index@(.nv.constant0._Z7softmaxiiPfS_)
        /*0078*/ 	.short	0x0380
        /*007a*/ 	.short	0x0018


	//----- nvinfo : EIATTR_SW_WAR
	.align		4
.L_82:
        /*007c*/ 	.byte	0x04, 0x36
        /*007e*/ 	.short	(.L_84 - .L_83)
.L_83:
        /*0080*/ 	.word	0x00000008
.L_84:


//--------------------- .nv.info._Z14relu_backwardsiiPfS_S_ --------------------------
	.section	.nv.info._Z14relu_backwardsiiPfS_S_,"",@"SHT_CUDA_INFO"
	.sectionflags	@""
	.align	4


	//----- nvinfo : EIATTR_CUDA_API_VERSION
	.align		4
        /*0000*/ 	.byte	0x04, 0x37
        /*0002*/ 	.short	(.L_86 - .L_85)
.L_85:
        /*0004*/ 	.word	0x00000082


	//----- nvinfo : EIATTR_KPARAM_INFO
	.align		4
.L_86:
        /*0008*/ 	.byte	0x04, 0x17
        /*000a*/ 	.short	(.L_88 - .L_87)
.L_87:
        /*000c*/ 	.word	0x00000000
        /*0010*/ 	.short	0x0004
        /*0012*/ 	.short	0x0018
        /*0014*/ 	.byte	0x00, 0xf5, 0x21, 0x00


	//----- nvinfo : EIATTR_KPARAM_INFO
	.align		4
.L_88:
        /*0018*/ 	.byte	0x04, 0x17
        /*001a*/ 	.short	(.L_90 - .L_89)
.L_89:
        /*001c*/ 	.word	0x00000000
        /*0020*/ 	.short	0x0003
        /*0022*/ 	.short	0x0010
        /*0024*/ 	.byte	0x00, 0xf5, 0x21, 0x00


	//----- nvinfo : EIATTR_KPARAM_INFO
	.align		4
.L_90:
        /*0028*/ 	.byte	0x04, 0x17
        /*002a*/ 	.short	(.L_92 - .L_91)
.L_91:
        /*002c*/ 	.word	0x00000000
        /*0030*/ 	.short	0x0002
        /*0032*/ 	.short	0x0008
        /*0034*/ 	.byte	0x00, 0xf5, 0x21, 0x00


	//----- nvinfo : EIATTR_KPARAM_INFO
	.align		4
.L_92:
        /*0038*/ 	.byte	0x04, 0x17
        /*003a*/ 	.short	(.L_94 - .L_93)
.L_93:
        /*003c*/ 	.word	0x00000000
        /*0040*/ 	.short	0x0001
        /*0042*/ 	.short	0x0004
        /*0044*/ 	.byte	0x00, 0xf0, 0x11, 0x00


	//----- nvinfo : EIATTR_KPARAM_INFO
	.align		4
.L_94:
        /*0048*/ 	.byte	0x04, 0x17
        /*004a*/ 	.short	(.L_96 - .L_95)
.L_95:
        /*004c*/ 	.word	0x00000000
        /*0050*/ 	.short	0x0000
        /*0052*/ 	.short	0x0000
        /*0054*/ 	.byte	0x00, 0xf0, 0x11, 0x00


	//----- nvinfo : EIATTR_SPARSE_MMA_MASK
	.align		4
.L_96:
        /*0058*/ 	.byte	0x03, 0x50
        /*005a*/ 	.short	0x0000


	//----- nvinfo : EIATTR_MAXREG_COUNT
	.align		4
        /*005c*/ 	.byte	0x03, 0x1b
        /*005e*/ 	.short	0x00ff


	//----- nvinfo : EIATTR_MERCURY_ISA_VERSION
	.align		4
        /*0060*/ 	.byte	0x03, 0x5f
        /*0062*/ 	.short	0x0101


	//----- nvinfo : EIATTR_VRC_CTA_INIT_COUNT
	.align		4
        /*0064*/ 	.byte	0x02, 0x4a
	.zero		1
	.zero		1


	//----- nvinfo : EIATTR_EXIT_INSTR_OFFSETS
	.align		4
        /*0068*/ 	.byte	0x04, 0x1c
        /*006a*/ 	.short	(.L_98 - .L_97)


	//   ....[0]....
.L_97:
        /*006c*/ 	.word	0x000000c0


	//   ....[1]....
        /*0070*/ 	.word	0x000001d0


	//----- nvinfo : EIATTR_CRS_STACK_SIZE
	.align		4
.L_98:
        /*0074*/ 	.byte	0x04, 0x1e
        /*0076*/ 	.short	(.L_100 - .L_99)
.L_99:
        /*0078*/ 	.word	0x00000000


	//----- nvinfo : EIATTR_CBANK_PARAM_SIZE
	.align		4
.L_100:
        /*007c*/ 	.byte	0x03, 0x19
        /*007e*/ 	.short	0x0020


	//----- nvinfo : EIATTR_PARAM_CBANK
	.align		4
        /*0080*/ 	.byte	0x04, 0x0a
        /*0082*/ 	.short	(.L_102 - .L_101)
	.align		4
.L_101:
        /*0084*/ 	.word	index@(.nv.constant0._Z14relu_backwardsiiPfS_S_)
        /*0088*/ 	.short	0x0380
        /*008a*/ 	.short	0x0020


	//----- nvinfo : EIATTR_SW_WAR
	.align		4
.L_102:
        /*008c*/ 	.byte	0x04, 0x36
        /*008e*/ 	.short	(.L_104 - .L_103)
.L_103:
        /*0090*/ 	.word	0x00000008
.L_104:


//--------------------- .nv.info._Z12relu_forwardiiPfS_ --------------------------
	.section	.nv.info._Z12relu_forwardiiPfS_,"",@"SHT_CUDA_INFO"
	.sectionflags	@""
	.align	4


	//----- nvinfo : EIATTR_CUDA_API_VERSION
	.align		4
        /*0000*/ 	.byte	0x04, 0x37
        /*0002*/ 	.short	(.L_106 - .L_105)
.L_105:
        /*0004*/ 	.word	0x00000082


	//----- nvinfo : EIATTR_KPARAM_INFO
	.align		4
.L_106:
        /*0008*/ 	.byte	0x04, 0x17
        /*000a*/ 	.short	(.L_108 - .L_107)
.L_107:
        /*000c*/ 	.word	0x00000000
        /*0010*/ 	.short	0x0003
        /*0012*/ 	.short	0x0010
        /*0014*/ 	.byte	0x00, 0xf5, 0x21, 0x00


	//----- nvinfo : EIATTR_KPARAM_INFO
	.align		4
.L_108:
        /*0018*/ 	.byte	0x04, 0x17
        /*001a*/ 	.short	(.L_110 - .L_109)
.L_109:
        /*001c*/ 	.word	0x00000000
        /*0020*/ 	.short	0x0002
        /*0022*/ 	.short	0x0008
        /*0024*/ 	.byte	0x00, 0xf5, 0x21, 0x00


	//----- nvinfo : EIATTR_KPARAM_INFO
	.align		4
.L_110:
        /*0028*/ 	.byte	0x04, 0x17
        /*002a*/ 	.short	(.L_112 - .L_111)
.L_111:
        /*002c*/ 	.word	0x00000000
        /*0030*/ 	.short	0x0001
        /*0032*/ 	.short	0x0004
        /*0034*/ 	.byte	0x00, 0xf0, 0x11, 0x00


	//----- nvinfo : EIATTR_KPARAM_INFO
	.align		4
.L_112:
        /*0038*/ 	.byte	0x04, 0x17
        /*003a*/ 	.short	(.L_114 - .L_113)
.L_113:
        /*003c*/ 	.word	0x00000000
        /*0040*/ 	.short	0x0000
        /*0042*/ 	.short	0x0000
        /*0044*/ 	.byte	0x00, 0xf0, 0x11, 0x00


	//----- nvinfo : EIATTR_SPARSE_MMA_MASK
	.align		4
.L_114:
        /*0048*/ 	.byte	0x03, 0x50
        /*004a*/ 	.short	0x0000


	//----- nvinfo : EIATTR_MAXREG_COUNT
	.align		4
        /*004c*/ 	.byte	0x03, 0x1b
        /*004e*/ 	.short	0x00ff


	//----- nvinfo : EIATTR_MERCURY_ISA_VERSION
	.align		4
        /*0050*/ 	.byte	0x03, 0x5f
        /*0052*/ 	.short	0x0101


	//----- nvinfo : EIATTR_VRC_CTA_INIT_COUNT
	.align		4
        /*0054*/ 	.byte	0x02, 0x4a
	.zero		1
	.zero		1


	//----- nvinfo : EIATTR_EXIT_INSTR_OFFSETS
	.align		4
        /*0058*/ 	.byte	0x04, 0x1c
        /*005a*/ 	.short	(.L_116 - .L_115)


	//   ....[0]....
.L_115:
        /*005c*/ 	.word	0x000000c0


	//   ....[1]....
        /*0060*/ 	.word	0x00000160


	//----- nvinfo : EIATTR_CBANK_PARAM_SIZE
	.align		4
.L_116:
        /*0064*/ 	.byte	0x03, 0x19
        /*0066*/ 	.short	0x0018


	//----- nvinfo : EIATTR_PARAM_CBANK
	.align		4
        /*0068*/ 	.byte	0x04, 0x0a
        /*006a*/ 	.short	(.L_118 - .L_117)
	.align		4
.L_117:
        /*006c*/ 	.word	index@(.nv.constant0._Z12relu_forwardiiPfS_)
        /*0070*/ 	.short	0x0380
        /*0072*/ 	.short	0x0018


	//----- nvinfo : EIATTR_SW_WAR
	.align		4
.L_118:
        /*0074*/ 	.byte	0x04, 0x36
        /*0076*/ 	.short	(.L_120 - .L_119)
.L_119:
        /*0078*/ 	.word	0x00000008
.L_120:


//--------------------- .nv.info._Z15linear_backwardiiiPfS_S_S_ --------------------------
	.section	.nv.info._Z15linear_backwardiiiPfS_S_S_,"",@"SHT_CUDA_INFO"
	.sectionflags	@""
	.align	4


	//----- nvinfo : EIATTR_CUDA_API_VERSION
	.align		4
        /*0000*/ 	.byte	0x04, 0x37
        /*0002*/ 	.short	(.L_122 - .L_121)
.L_121:
        /*0004*/ 	.word	0x00000082


	//----- nvinfo : EIATTR_KPARAM_INFO
	.align		4
.L_122:
        /*0008*/ 	.byte	0x04, 0x17
        /*000a*/ 	.short	(.L_124 - .L_123)
.L_123:
        /*000c*/ 	.word	0x00000000
        /*0010*/ 	.short	0x0006
        /*0012*/ 	.short	0x0028
        /*0014*/ 	.byte	0x00, 0xf5, 0x21, 0x00


	//----- nvinfo : EIATTR_KPARAM_INFO
	.align		4
.L_124:
        /*0018*/ 	.byte	0x04, 0x17
        /*001a*/ 	.short	(.L_126 - .L_125)
.L_125:
        /*001c*/ 	.word	0x00000000
        /*0020*/ 	.short	0x0005
        /*0022*/ 	.short	0x0020
        /*0024*/ 	.byte	0x00, 0xf5, 0x21, 0x00


	//----- nvinfo : EIATTR_KPARAM_INFO
	.align		4
.L_126:
        /*0028*/ 	.byte	0x04, 0x17
        /*002a*/ 	.short	(.L_128 - .L_127)
.L_127:
        /*002c*/ 	.word	0x00000000
        /*0030*/ 	.short	0x0004
        /*0032*/ 	.short	0x0018
        /*0034*/ 	.byte	0x00, 0xf5, 0x21, 0x00


	//----- nvinfo : EIATTR_KPARAM_INFO
	.align		4
.L_128:
        /*0038*/ 	.byte	0x04, 0x17
        /*003a*/ 	.short	(.L_130 - .L_129)
.L_129:
        /*003c*/ 	.word	0x00000000
        /*0040*/ 	.short	0x0003
        /*0042*/ 	.short	0x0010
        /*0044*/ 	.byte	0x00, 0xf5, 0x21, 0x00


	//----- nvinfo : EIATTR_KPARAM_INFO
	.align		4
.L_130:
        /*0048*/ 	.byte	0x04, 0x17
        /*004a*/ 	.short	(.L_132 - .L_131)
.L_131:
        /*004c*/ 	.word	0x00000000
        /*0050*/ 	.short	0x0002
        /*0052*/ 	.short	0x0008
        /*0054*/ 	.byte	0x00, 0xf0, 0x11, 0x00


	//----- nvinfo : EIATTR_KPARAM_INFO
	.align		4
.L_132:
        /*0058*/ 	.byte	0x04, 0x17
        /*005a*/ 	.short	(.L_134 - .L_133)
.L_133:
        /*005c*/ 	.word	0x00000000
        /*0060*/ 	.short	0x0001
        /*0062*/ 	.short	0x0004
        /*0064*/ 	.byte	0x00, 0xf0, 0x11, 0x00


	//----- nvinfo : EIATTR_KPARAM_INFO
	.align		4
.L_134:
        /*0068*/ 	.byte	0x04, 0x17
        /*006a*/ 	.short	(.L_136 - .L_135)
.L_135:
        /*006c*/ 	.word	0x00000000
        /*0070*/ 	.short	0x0000
        /*0072*/ 	.short	0x0000
        /*0074*/ 	.byte	0x00, 0xf0, 0x11, 0x00


	//----- nvinfo : EIATTR_SPARSE_MMA_MASK
	.align		4
.L_136:
        /*0078*/ 	.byte	0x03, 0x50
        /*007a*/ 	.short	0x0000


	//----- nvinfo : EIATTR_MAXREG_COUNT
	.align		4
        /*007c*/ 	.byte	0x03, 0x1b
        /*007e*/ 	.short	0x00ff


	//----- nvinfo : EIATTR_MERCURY_ISA_VERSION
	.align		4
        /*0080*/ 	.byte	0x03, 0x5f
        /*0082*/ 	.short	0x0101


	//----- nvinfo : EIATTR_VRC_CTA_INIT_COUNT
	.align		4
        /*0084*/ 	.byte	0x02, 0x4a
	.zero		1
	.zero		1


	//----- nvinfo : EIATTR_EXIT_INSTR_OFFSETS
	.align		4
        /*0088*/ 	.byte	0x04, 0x1c
        /*008a*/ 	.short	(.L_138 - .L_137)


	//   ....[0]....
.L_137:
        /*008c*/ 	.word	0x000000e0


	//   ....[1]....
        /*0090*/ 	.word	0x00000a90


	//----- nvinfo : EIATTR_CBANK_PARAM_SIZE
	.align		4
.L_138:
        /*0094*/ 	.byte	0x03, 0x19
        /*0096*/ 	.short	0x0030


	//----- nvinfo : EIATTR_PARAM_CBANK
	.align		4
        /*0098*/ 	.byte	0x04, 0x0a
        /*009a*/ 	.short	(.L_140 - .L_139)
	.align		4
.L_139:
        /*009c*/ 	.word	index@(.nv.constant0._Z15linear_backwardiiiPfS_S_S_)
        /*00a0*/ 	.short	0x0380
        /*00a2*/ 	.short	0x0030


	//----- nvinfo : EIATTR_SW_WAR
	.align		4
.L_140:
        /*00a4*/ 	.byte	0x04, 0x36
        /*00a6*/ 	.short	(.L_142 - .L_141)
.L_141:
        /*00a8*/ 	.word	0x00000008
.L_142:


//--------------------- .nv.info._Z14linear_forwardiiiPfS_S_S_ --------------------------
	.section	.nv.info._Z14linear_forwardiiiPfS_S_S_,"",@"SHT_CUDA_INFO"
	.sectionflags	@""
	.align	4


	//----- nvinfo : EIATTR_CUDA_API_VERSION
	.align		4
        /*0000*/ 	.byte	0x04, 0x37
        /*0002*/ 	.short	(.L_144 - .L_143)
.L_143:
        /*0004*/ 	.word	0x00000082


	//----- nvinfo : EIATTR_KPARAM_INFO
	.align		4
.L_144:
        /*0008*/ 	.byte	0x04, 0x17
        /*000a*/ 	.short	(.L_146 - .L_145)
.L_145:
        /*000c*/ 	.word	0x00000000
        /*0010*/ 	.short	0x0006
        /*0012*/ 	.short	0x0028
        /*0014*/ 	.byte	0x00, 0xf5, 0x21, 0x00


	//----- nvinfo : EIATTR_KPARAM_INFO
	.align		4
.L_146:
        /*0018*/ 	.byte	0x04, 0x17
        /*001a*/ 	.short	(.L_148 - .L_147)
.L_147:
        /*001c*/ 	.word	0x00000000
        /*0020*/ 	.short	0x0005
        /*0022*/ 	.short	0x0020
        /*0024*/ 	.byte	0x00, 0xf5, 0x21, 0x00


	//----- nvinfo : EIATTR_KPARAM_INFO
	.align		4
.L_148:
        /*0028*/ 	.byte	0x04, 0x17
        /*002a*/ 	.short	(.L_150 - .L_149)
.L_149:
        /*002c*/ 	.word	0x00000000
        /*0030*/ 	.short	0x0004
        /*0032*/ 	.short	0x0018
        /*0034*/ 	.byte	0x00, 0xf5, 0x21, 0x00


	//----- nvinfo : EIATTR_KPARAM_INFO
	.align		4
.L_150:
        /*0038*/ 	.byte	0x04, 0x17
        /*003a*/ 	.short	(.L_152 - .L_151)
.L_151:
        /*003c*/ 	.word	0x00000000
        /*0040*/ 	.short	0x0003
        /*0042*/ 	.short	0x0010
        /*0044*/ 	.byte	0x00, 0xf5, 0x21, 0x00


	//----- nvinfo : EIATTR_KPARAM_INFO
	.align		4
.L_152:
        /*0048*/ 	.byte	0x04, 0x17
        /*004a*/ 	.short	(.L_154 - .L_153)
.L_153:
        /*004c*/ 	.word	0x00000000
        /*0050*/ 	.short	0x0002
        /*0052*/ 	.short	0x0008
        /*0054*/ 	.byte	0x00, 0xf0, 0x11, 0x00


	//----- nvinfo : EIATTR_KPARAM_INFO
	.align		4
.L_154:
        /*0058*/ 	.byte	0x04, 0x17
        /*005a*/ 	.short	(.L_156 - .L_155)
.L_155:
        /*005c*/ 	.word	0x00000000
        /*0060*/ 	.short	0x0001
        /*0062*/ 	.short	0x0004
        /*0064*/ 	.byte	0x00, 0xf0, 0x11, 0x00


	//----- nvinfo : EIATTR_KPARAM_INFO
	.align		4
.L_156:
        /*0068*/ 	.byte	0x04, 0x17
        /*006a*/ 	.short	(.L_158 - .L_157)
.L_157:
        /*006c*/ 	.word	0x00000000
        /*0070*/ 	.short	0x0000
        /*0072*/ 	.short	0x0000
        /*0074*/ 	.byte	0x00, 0xf0, 0x11, 0x00


	//----- nvinfo : EIATTR_SPARSE_MMA_MASK
	.align		4
.L_158:
        /*0078*/ 	.byte	0x03, 0x50
        /*007a*/ 	.short	0x0000


	//----- nvinfo : EIATTR_MAXREG_COUNT
	.align		4
        /*007c*/ 	.byte	0x03, 0x1b
        /*007e*/ 	.short	0x00ff


	//----- nvinfo : EIATTR_MERCURY_ISA_VERSION
	.align		4
        /*0080*/ 	.byte	0x03, 0x5f
        /*0082*/ 	.short	0x0101


	//----- nvinfo : EIATTR_VRC_CTA_INIT_COUNT
	.align		4
        /*0084*/ 	.byte	0x02, 0x4a
	.zero		1
	.zero		1


	//----- nvinfo : EIATTR_EXIT_INSTR_OFFSETS
	.align		4
        /*0088*/ 	.byte	0x04, 0x1c
        /*008a*/ 	.short	(.L_160 - .L_159)


	//   ....[0]....
.L_159:
        /*008c*/ 	.word	0x000000e0


	//   ....[1]....
        /*0090*/ 	.word	0x00000190


	//   ....[2]....
        /*0094*/ 	.word	0x000006f0


	//   ....[3]....
        /*0098*/ 	.word	0x00000970


	//   ....[4]....
        /*009c*/ 	.word	0x00000af0


	//   ....[5]....
        /*00a0*/ 	.word	0x00000ba0


	//----- nvinfo : EIATTR_CBANK_PARAM_SIZE
	.align		4
.L_160:
        /*00a4*/ 	.byte	0x03, 0x19
        /*00a6*/ 	.short	0x0030


	//----- nvinfo : EIATTR_PARAM_CBANK
	.align		4
        /*00a8*/ 	.byte	0x04, 0x0a
        /*00aa*/ 	.short	(.L_162 - .L_161)
	.align		4
.L_161:
        /*00ac*/ 	.word	index@(.nv.constant0._Z14linear_forwardiiiPfS_S_S_)
        /*00b0*/ 	.short	0x0380
        /*00b2*/ 	.short	0x0030


	//----- nvinfo : EIATTR_SW_WAR
	.align		4
.L_162:
        /*00b4*/ 	.byte	0x04, 0x36
        /*00b6*/ 	.short	(.L_164 - .L_163)
.L_163:
        /*00b8*/ 	.word	0x00000008
.L_164:


//--------------------- .nv.callgraph             --------------------------
	.section	.nv.callgraph,"",@"SHT_CUDA_CALLGRAPH"
	.align	4
	.sectionentsize	8
	.align		4
        /*0000*/ 	.word	0x00000000
	.align		4
        /*0004*/ 	.word	0xffffffff
	.align		4
        /*0008*/ 	.word	0x00000000
	.align		4
        /*000c*/ 	.word	0xfffffffe
	.align		4
        /*0010*/ 	.word	0x00000000
	.align		4
        /*0014*/ 	.word	0xfffffffd
	.align		4
        /*0018*/ 	.word	0x00000000
	.align		4
        /*001c*/ 	.word	0xfffffffc


//--------------------- .nv.constant4             --------------------------
	.section	.nv.constant4,"a",@progbits
	.align	8
	.align		8
.nv.constant4:
        /*0000*/ 	.dword	precalc_xorwow_matrix
	.align		8
        /*0008*/ 	.dword	precalc_xorwow_offset_matrix
	.align		8
        /*0010*/ 	.dword	mrg32k3aM1
	.align		8
        /*0018*/ 	.dword	mrg32k3aM2
	.align		8
        /*0020*/ 	.dword	mrg32k3aM1SubSeq
	.align		8
        /*0028*/ 	.dword	mrg32k3aM2SubSeq
	.align		8
        /*0030*/ 	.dword	mrg32k3aM1Seq
	.align		8
        /*0038*/ 	.dword	mrg32k3aM2Seq


//--------------------- .nv.constant3             --------------------------
	.section	.nv.constant3,"a",@progbits
	.align	8
.nv.constant3:
	.type		__cr_lgamma_table,@object
	.size		__cr_lgamma_table,(.L_8 - __cr_lgamma_table)
__cr_lgamma_table:
        /*0000*/ 	.byte	0x00, 0x00, 0x00, 0x00, 0x00, 0x00, 0x00, 0x00, 0x00, 0x00, 0x00, 0x00, 0x00, 0x00, 0x00, 0x00
        /*0010*/ 	.byte	0xef, 0x39, 0xfa, 0xfe, 0x42, 0x2e, 0xe6, 0x3f, 0x02, 0x20, 0x2a, 0xfa, 0x0b, 0xab, 0xfc, 0x3f
        /*0020*/ 	.byte	0xf9, 0x2c, 0x92, 0x7c, 0xa7, 0x6c, 0x09, 0x40, 0xc9, 0x79, 0x44, 0x3c, 0x64, 0x26, 0x13, 0x40
        /*0030*/ 	.byte	0xca, 0x01, 0xcf, 0x3a, 0x27, 0x51, 0x1a, 0x40, 0x30, 0xcc, 0x2d, 0xf3, 0xe1, 0x0c, 0x21, 0x40
        /*0040*/ 	.byte	0x0d, 0xb7, 0xfc, 0x82, 0x8e, 0x35, 0x25, 0x40
.L_8:


//--------------------- .text._Z19init_kaiming_normaliiPf --------------------------
	.section	.text._Z19init_kaiming_normaliiPf,"ax",@progbits
	.align	128
        .global         _Z19init_kaiming_normaliiPf
        .type           _Z19init_kaiming_normaliiPf,@function
        .size           _Z19init_kaiming_normaliiPf,(.L_x_68 - _Z19init_kaiming_normaliiPf)
        .other          _Z19init_kaiming_normaliiPf,@"STO_CUDA_ENTRY STV_DEFAULT"
_Z19init_kaiming_normaliiPf:
.text._Z19init_kaiming_normaliiPf:
[----:B------:R-:W0:Y:S01]  /*0000*/  LDC R1, c[0x0][0x37c] ;  /* 0x0000df00ff017b82 */ /* 0x000e220000000800 */
[----:B------:R-:W1:Y:S01]  /*0010*/  S2R R3, SR_CTAID.Y ;  /* 0x0000000000037919 */ /* 0x000e620000002600 */
[----:B------:R-:W2:Y:S01]  /*0020*/  LDCU UR4, c[0x0][0x360] ;  /* 0x00006c00ff0477ac */ /* 0x000ea20008000800 */
[----:B0-----:R-:W-:Y:S01]  /*0030*/  VIADD R1, R1, 0xffffffd0 ;  /* 0xffffffd001017836 */ /* 0x001fe20000000000 */
[----:B------:R-:W1:Y:S01]  /*0040*/  S2R R2, SR_TID.Y ;  /* 0x0000000000027919 */ /* 0x000e620000002200 */
[----:B------:R-:W1:Y:S01]  /*0050*/  LDCU UR5, c[0x0][0x364] ;  /* 0x00006c80ff0577ac */ /* 0x000e620008000800 */
[----:B------:R-:W2:Y:S01]  /*0060*/  S2R R0, SR_CTAID.X ;  /* 0x0000000000007919 */ /* 0x000ea20000002500 */
[----:B------:R-:W0:Y:S01]  /*0070*/  LDCU.64 UR6, c[0x0][0x380] ;  /* 0x00007000ff0677ac */ /* 0x000e220008000a00 */
[----:B------:R-:W2:Y:S01]  /*0080*/  S2R R5, SR_TID.X ;  /* 0x0000000000057919 */ /* 0x000ea20000002100 */
[----:B-1----:R-:W-:-:S05]  /*0090*/  IMAD R3, R3, UR5, R2 ;  /* 0x0000000503037c24 */ /* 0x002fca000f8e0202 */
[----:B0-----:R-:W-:Y:S01]  /*00a0*/  ISETP.GE.U32.AND P0, PT, R3, UR6, PT ;  /* 0x0000000603007c0c */ /* 0x001fe2000bf06070 */
[----:B--2---:R-:W-:-:S05]  /*00b0*/  IMAD R0, R0, UR4, R5 ;  /* 0x0000000400007c24 */ /* 0x004fca000f8e0205 */
[----:B------:R-:W-:-:S13]  /*00c0*/  ISETP.GE.U32.OR P0, PT, R0, UR7, P0 ;  /* 0x0000000700007c0c */ /* 0x000fda0008706470 */
[----:B------:R-:W-:Y:S05]  /*00d0*/  @P0 EXIT ;  /* 0x000000000000094d */ /* 0x000fea0003800000 */
[----:B------:R-:W-:Y:S01]  /*00e0*/  IMAD.MOV.U32 R8, RZ, RZ, -0x2dfc5089 ;  /* 0xd203af77ff087424 */ /* 0x000fe200078e00ff */
[----:B------:R-:W-:Y:S01]  /*00f0*/  BSSY.RECONVERGENT B0, `(.L_x_0) ;  /* 0x0000265000007945 */ /* 0x000fe20003800200 */
[----:B------:R-:W-:Y:S02]  /*0100*/  IMAD.MOV.U32 R9, RZ, RZ, -0x975f8c ;  /* 0xff68a074ff097424 */ /* 0x000fe400078e00ff */
[----:B------:R-:W-:Y:S02]  /*0110*/  IMAD.MOV.U32 R10, RZ, RZ, -0x12697946 ;  /* 0xed9686baff0a7424 */ /* 0x000fe400078e00ff */
[----:B------:R-:W-:Y:S01]  /*0120*/  IMAD.MOV.U32 R11, RZ, RZ, -0x75bd8fc ;  /* 0xf8a42704ff0b7424 */ /* 0x000fe200078e00ff */
[----:B------:R0:W-:Y:S01]  /*0130*/  STL.64 [R1], R8 ;  /* 0x0000000801007387 */ /* 0x0001e20000100a00 */
[----:B------:R-:W-:Y:S02]  /*0140*/  IMAD.MOV.U32 R12, RZ, RZ, -0x23270784 ;  /* 0xdcd8f87cff0c7424 */ /* 0x000fe400078e00ff */
[----:B------:R-:W-:Y:S01]  /*0150*/  IMAD.MOV.U32 R13, RZ, RZ, -0x79aed88 ;  /* 0xf8651278ff0d7424 */ /* 0x000fe200078e00ff */
[----:B------:R0:W-:Y:S01]  /*0160*/  STL.64 [R1+0x8], R10 ;  /* 0x0000080a01007387 */ /* 0x0001e20000100a00 */
[----:B------:R-:W-:Y:S01]  /*0170*/  IMAD R0, R0, UR6, R3 ;  /* 0x0000000600007c24 */ /* 0x000fe2000f8e0203 */
[----:B------:R-:W1:Y:S01]  /*0180*/  LDCU.64 UR6, c[0x0][0x358] ;  /* 0x00006b00ff0677ac */ /* 0x000e620008000a00 */
[----:B------:R-:W-:Y:S01]  /*0190*/  IMAD.MOV.U32 R6, RZ, RZ, -0x975f8c ;  /* 0xff68a074ff067424 */ /* 0x000fe200078e00ff */
[----:B------:R0:W-:Y:S01]  /*01a0*/  STL.64 [R1+0x10], R12 ;  /* 0x0000100c01007387 */ /* 0x0001e20000100a00 */
[----:B------:R-:W-:Y:S01]  /*01b0*/  IMAD.MOV.U32 R2, RZ, RZ, -0x12697946 ;  /* 0xed9686baff027424 */ /* 0x000fe200078e00ff */
[----:B------:R-:W-:Y:S01]  /*01c0*/  ISETP.NE.AND P0, PT, R0, RZ, PT ;  /* 0x000000ff0000720c */ /* 0x000fe20003f05270 */
[----:B------:R-:W-:-:S12]  /*01d0*/  IMAD.MOV.U32 R5, RZ, RZ, -0x79aed88 ;  /* 0xf8651278ff057424 */ /* 0x000fd800078e00ff */
[----:B0-----:R-:W-:Y:S05]  /*01e0*/  @!P0 BRA `(.L_x_1) ;  /* 0x0000002400548947 */ /* 0x001fea0003800000 */
[----:B------:R-:W-:Y:S02]  /*01f0*/  IMAD.MOV.U32 R12, RZ, RZ, RZ ;  /* 0x000000ffff0c7224 */ /* 0x000fe400078e00ff */
[----:B------:R-:W-:Y:S02]  /*0200*/  IMAD.MOV.U32 R6, RZ, RZ, -0x975f8c ;  /* 0xff68a074ff067424 */ /* 0x000fe400078e00ff */
[----:B------:R-:W-:Y:S02]  /*0210*/  IMAD.MOV.U32 R11, RZ, RZ, R0 ;  /* 0x000000ffff0b7224 */ /* 0x000fe400078e0000 */
[----:B------:R-:W-:Y:S02]  /*0220*/  IMAD.MOV.U32 R10, RZ, RZ, RZ ;  /* 0x000000ffff0a7224 */ /* 0x000fe400078e00ff */
[----:B------:R-:W-:Y:S02]  /*0230*/  IMAD.MOV.U32 R2, RZ, RZ, -0x12697946 ;  /* 0xed9686baff027424 */ /* 0x000fe400078e00ff */
[----:B------:R-:W-:-:S07]  /*0240*/  IMAD.MOV.U32 R5, RZ, RZ, -0x79aed88 ;  /* 0xf8651278ff057424 */ /* 0x000fce00078e00ff */
.L_x_10:
[----:B0-----:R-:W-:Y:S01]  /*0250*/  LOP3.LUT R3, R11, 0x3, RZ, 0xc0, !PT ;  /* 0x000000030b037812 */ /* 0x001fe200078ec0ff */
[----:B------:R-:W-:Y:S03]  /*0260*/  BSSY.RECONVERGENT B1, `(.L_x_2) ;  /* 0x0000247000017945 */ /* 0x000fe60003800200 */
[----:B------:R-:W-:-:S04]  /*0270*/  ISETP.NE.U32.AND P0, PT, R3, RZ, PT ;  /* 0x000000ff0300720c */ /* 0x000fc80003f05070 */
[----:B------:R-:W-:-:S13]  /*0280*/  ISETP.NE.AND.EX P0, PT, RZ, RZ, PT, P0 ;  /* 0x000000ffff00720c */ /* 0x000fda0003f05300 */
[----:B------:R-:W-:Y:S05]  /*0290*/  @!P0 BRA `(.L_x_3) ;  /* 0x00000024000c8947 */ /* 0x000fea0003800000 */
[----:B------:R-:W0:Y:S01]  /*02a0*/  LDC.64 R8, c[0x4][RZ] ;  /* 0x01000000ff087b82 */ /* 0x000e220000000a00 */
[----:B------:R-:W-:Y:S01]  /*02b0*/  IMAD.MOV.U32 R6, RZ, RZ, RZ ;  /* 0x000000ffff067224 */ /* 0x000fe200078e00ff */
[----:B------:R-:W-:Y:S01]  /*02c0*/  CS2R R4, SRZ ;  /* 0x0000000000047805 */ /* 0x000fe2000001ff00 */
[----:B------:R-:W-:Y:S01]  /*02d0*/  IMAD.MOV.U32 R16, RZ, RZ, RZ ;  /* 0x000000ffff107224 */ /* 0x000fe200078e00ff */
[----:B------:R-:W-:Y:S01]  /*02e0*/  CS2R R2, SRZ ;  /* 0x0000000000027805 */ /* 0x000fe2000001ff00 */
[----:B0-----:R-:W-:-:S07]  /*02f0*/  IMAD.WIDE.U32 R8, R12, 0xc80, R8 ;  /* 0x00000c800c087825 */ /* 0x001fce00078e0008 */
.L_x_5:
[----:B------:R-:W-:-:S06]  /*0300*/  IMAD R7, R16, 0x4, R1 ;  /* 0x0000000410077824 */ /* 0x000fcc00078e0201 */
[----:B------:R-:W5:Y:S01]  /*0310*/  LDL R7, [R7+0x4] ;  /* 0x0000040007077983 */ /* 0x000f620000100800 */
[----:B------:R-:W-:-:S05]  /*0320*/  UMOV UR4, URZ ;  /* 0x000000ff00047c82 */ /* 0x000fca0008000000 */
.L_x_4:
[----:B-----5:R-:W-:Y:S01]  /*0330*/  SHF.R.U32.HI R21, RZ, UR4, R7 ;  /* 0x00000004ff157c19 */ /* 0x020fe20008011607 */
[----:B------:R-:W-:-:S03]  /*0340*/  IMAD.SHL.U32 R13, R16, 0x20, RZ ;  /* 0x00000020100d7824 */ /* 0x000fc600078e00ff */
[----:B------:R-:W-:Y:S01]  /*0350*/  LOP3.LUT R14, R21, 0x1, RZ, 0xc0, !PT ;  /* 0x00000001150e7812 */ /* 0x000fe200078ec0ff */
[----:B------:R-:W-:-:S03]  /*0360*/  VIADD R13, R13, UR4 ;  /* 0x000000040d0d7c36 */ /* 0x000fc60008000000 */
[----:B------:R-:W-:Y:S01]  /*0370*/  ISETP.NE.U32.AND P0, PT, R14, 0x1, PT ;  /* 0x000000010e00780c */ /* 0x000fe20003f05070 */
[----:B------:R-:W-:-:S03]  /*0380*/  IMAD R13, R13, 0x5, RZ ;  /* 0x000000050d0d7824 */ /* 0x000fc600078e02ff */
[----:B------:R-:W-:Y:S01]  /*0390*/  R2P PR, R21, 0x7e ;  /* 0x0000007e15007804 */ /* 0x000fe20000000000 */
[----:B------:R-:W-:-:S08]  /*03a0*/  IMAD.WIDE.U32 R14, R13, 0x4, R8 ;  /* 0x000000040d0e7825 */ /* 0x000fd000078e0008 */
[----:B-1----:R-:W2:Y:S04]  /*03b0*/  @!P0 LDG.E R13, desc[UR6][R14.64] ;  /* 0x000000060e0d8981 */ /* 0x002ea8000c1e1900 */
[----:B------:R-:W3:Y:S04]  /*03c0*/  @P1 LDG.E R17, desc[UR6][R14.64+0x14] ;  /* 0x000014060e111981 */ /* 0x000ee8000c1e1900 */
[----:B------:R-:W4:Y:S04]  /*03d0*/  @P2 LDG.E R19, desc[UR6][R14.64+0x28] ;  /* 0x000028060e132981 */ /* 0x000f28000c1e1900 */
[----:B------:R-:W4:Y:S04]  /*03e0*/  @P3 LDG.E R23, desc[UR6][R14.64+0x3c] ;  /* 0x00003c060e173981 */ /* 0x000f28000c1e1900 */
[----:B------:R-:W4:Y:S04]  /*03f0*/  @!P0 LDG.E R18, desc[UR6][R14.64+0x8] ;  /* 0x000008060e128981 */ /* 0x000f28000c1e1900 */
[----:B------:R-:W4:Y:S04]  /*0400*/  @P4 LDG.E R25, desc[UR6][R14.64+0x50] ;  /* 0x000050060e194981 */ /* 0x000f28000c1e1900 */
[----:B------:R-:W4:Y:S04]  /*0410*/  @!P0 LDG.E R20, desc[UR6][R14.64+0x10] ;  /* 0x000010060e148981 */ /* 0x000f28000c1e1900 */
[----:B------:R-:W4:Y:S04]  /*0420*/  @P1 LDG.E R22, desc[UR6][R14.64+0x1c] ;  /* 0x00001c060e161981 */ /* 0x000f28000c1e1900 */
[----:B------:R-:W4:Y:S04]  /*0430*/  @P1 LDG.E R24, desc[UR6][R14.64+0x24] ;  /* 0x000024060e181981 */ /* 0x000f28000c1e1900 */
[----:B------:R-:W4:Y:S01]  /*0440*/  @P6 LDG.E R27, desc[UR6][R14.64+0x78] ;  /* 0x000078060e1b6981 */ /* 0x000f22000c1e1900 */
[----:B--2---:R-:W-:-:S03]  /*0450*/  @!P0 LOP3.LUT R6, R6, R13, RZ, 0x3c, !PT ;  /* 0x0000000d06068212 */ /* 0x004fc600078e3cff */
[----:B------:R-:W2:Y:S01]  /*0460*/  @!P0 LDG.E R13, desc[UR6][R14.64+0x4] ;  /* 0x000004060e0d8981 */ /* 0x000ea2000c1e1900 */
[----:B---3--:R-:W-:-:S03]  /*0470*/  @P1 LOP3.LUT R6, R6, R17, RZ, 0x3c, !PT ;  /* 0x0000001106061212 */ /* 0x008fc600078e3cff */
[----:B------:R-:W3:Y:S01]  /*0480*/  @!P0 LDG.E R17, desc[UR6][R14.64+0xc] ;  /* 0x00000c060e118981 */ /* 0x000ee2000c1e1900 */
[----:B----4-:R-:W-:-:S03]  /*0490*/  @P2 LOP3.LUT R6, R6, R19, RZ, 0x3c, !PT ;  /* 0x0000001306062212 */ /* 0x010fc600078e3cff */
[----:B------:R-:W4:Y:S01]  /*04a0*/  @P1 LDG.E R19, desc[UR6][R14.64+0x18] ;  /* 0x000018060e131981 */ /* 0x000f22000c1e1900 */
[----:B------:R-:W-:-:S03]  /*04b0*/  @P3 LOP3.LUT R6, R6, R23, RZ, 0x3c, !PT ;  /* 0x0000001706063212 */ /* 0x000fc600078e3cff */
[----:B------:R-:W4:Y:S01]  /*04c0*/  @P5 LDG.E R23, desc[UR6][R14.64+0x64] ;  /* 0x000064060e175981 */ /* 0x000f22000c1e1900 */
[----:B------:R-:W-:-:S03]  /*04d0*/  @!P0 LOP3.LUT R3, R3, R18, RZ, 0x3c, !PT ;  /* 0x0000001203038212 */ /* 0x000fc600078e3cff */
[----:B------:R-:W4:Y:S01]  /*04e0*/  @P2 LDG.E R18, desc[UR6][R14.64+0x30] ;  /* 0x000030060e122981 */ /* 0x000f22000c1e1900 */
[----:B------:R-:W-:-:S03]  /*04f0*/  @P4 LOP3.LUT R6, R6, R25, RZ, 0x3c, !PT ;  /* 0x0000001906064212 */ /* 0x000fc600078e3cff */
[----:B------:R-:W4:Y:S01]  /*0500*/  @P3 LDG.E R25, desc[UR6][R14.64+0x48] ;  /* 0x000048060e193981 */ /* 0x000f22000c1e1900 */
[----:B------:R-:W-:-:S03]  /*0510*/  @!P0 LOP3.LUT R5, R5, R20, RZ, 0x3c, !PT ;  /* 0x0000001405058212 */ /* 0x000fc600078e3cff */
[----:B------:R-:W4:Y:S01]  /*0520*/  @P2 LDG.E R20, desc[UR6][R14.64+0x38] ;  /* 0x000038060e142981 */ /* 0x000f22000c1e1900 */
[----:B------:R-:W-:-:S03]  /*0530*/  @P1 LOP3.LUT R3, R3, R22, RZ, 0x3c, !PT ;  /* 0x0000001603031212 */ /* 0x000fc600078e3cff */
[----:B------:R-:W4:Y:S01]  /*0540*/  @P3 LDG.E R22, desc[UR6][R14.64+0x44] ;  /* 0x000044060e163981 */ /* 0x000f22000c1e1900 */
[----:B--2---:R-:W-:-:S03]  /*0550*/  @!P0 LOP3.LUT R2, R2, R13, RZ, 0x3c, !PT ;  /* 0x0000000d02028212 */ /* 0x004fc600078e3cff */
[----:B------:R-:W2:Y:S01]  /*0560*/  @P1 LDG.E R13, desc[UR6][R14.64+0x20] ;  /* 0x000020060e0d1981 */ /* 0x000ea2000c1e1900 */
[----:B---3--:R-:W-:-:S03]  /*0570*/  @!P0 LOP3.LUT R4, R4, R17, RZ, 0x3c, !PT ;  /* 0x0000001104048212 */ /* 0x008fc600078e3cff */
[----:B------:R-:W3:Y:S01]  /*0580*/  @P2 LDG.E R17, desc[UR6][R14.64+0x2c] ;  /* 0x00002c060e112981 */ /* 0x000ee2000c1e1900 */
[----:B----4-:R-:W-:-:S03]  /*0590*/  @P1 LOP3.LUT R2, R2, R19, RZ, 0x3c, !PT ;  /* 0x0000001302021212 */ /* 0x010fc600078e3cff */
[----:B------:R-:W4:Y:S01]  /*05a0*/  @P2 LDG.E R19, desc[UR6][R14.64+0x34] ;  /* 0x000034060e132981 */ /* 0x000f22000c1e1900 */
[----:B------:R-:W-:-:S03]  /*05b0*/  @P5 LOP3.LUT R6, R6, R23, RZ, 0x3c, !PT ;  /* 0x0000001706065212 */ /* 0x000fc600078e3cff */
[----:B------:R-:W4:Y:S01]  /*05c0*/  @P3 LDG.E R23, desc[UR6][R14.64+0x40] ;  /* 0x000040060e173981 */ /* 0x000f22000c1e1900 */
[----:B------:R-:W-:Y:S02]  /*05d0*/  @P1 LOP3.LUT R5, R5, R24, RZ, 0x3c, !PT ;  /* 0x0000001805051212 */ /* 0x000fe400078e3cff */
[----:B------:R-:W-:Y:S01]  /*05e0*/  @P2 LOP3.LUT R3, R3, R18, RZ, 0x3c, !PT ;  /* 0x0000001203032212 */ /* 0x000fe200078e3cff */
[----:B------:R-:W4:Y:S04]  /*05f0*/  @P5 LDG.E R24, desc[UR6][R14.64+0x6c] ;  /* 0x00006c060e185981 */ /* 0x000f28000c1e1900 */
[----:B------:R-:W4:Y:S01]  /*0600*/  @P3 LDG.E R18, desc[UR6][R14.64+0x4c] ;  /* 0x00004c060e123981 */ /* 0x000f22000c1e1900 */
[----:B------:R-:W-:-:S03]  /*0610*/  @P2 LOP3.LUT R5, R5, R20, RZ, 0x3c, !PT ;  /* 0x0000001405052212 */ /* 0x000fc600078e3cff */
[----:B------:R-:W4:Y:S01]  /*0620*/  @P4 LDG.E R20, desc[UR6][R14.64+0x58] ;  /* 0x000058060e144981 */ /* 0x000f22000c1e1900 */
[----:B------:R-:W-:-:S03]  /*0630*/  @P3 LOP3.LUT R3, R3, R22, RZ, 0x3c, !PT ;  /* 0x0000001603033212 */ /* 0x000fc600078e3cff */
[----:B------:R-:W4:Y:S01]  /*0640*/  @P4 LDG.E R22, desc[UR6][R14.64+0x60] ;  /* 0x000060060e164981 */ /* 0x000f22000c1e1900 */
[----:B--2---:R-:W-:-:S03]  /*0650*/  @P1 LOP3.LUT R4, R4, R13, RZ, 0x3c, !PT ;  /* 0x0000000d04041212 */ /* 0x004fc600078e3cff */
[----:B------:R-:W2:Y:S01]  /*0660*/  @P4 LDG.E R13, desc[UR6][R14.64+0x54] ;  /* 0x000054060e0d4981 */ /* 0x000ea2000c1e1900 */
[----:B---3--:R-:W-:-:S03]  /*0670*/  @P2 LOP3.LUT R2, R2, R17, RZ, 0x3c, !PT ;  /* 0x0000001102022212 */ /* 0x008fc600078e3cff */
[----:B------:R-:W3:Y:S01]  /*0680*/  @P4 LDG.E R17, desc[UR6][R14.64+0x5c] ;  /* 0x00005c060e114981 */ /* 0x000ee2000c1e1900 */
[----:B----4-:R-:W-:-:S03]  /*0690*/  @P2 LOP3.LUT R4, R4, R19, RZ, 0x3c, !PT ;  /* 0x0000001304042212 */ /* 0x010fc600078e3cff */
[----:B------:R-:W4:Y:S01]  /*06a0*/  @P5 LDG.E R19, desc[UR6][R14.64+0x68] ;  /* 0x000068060e135981 */ /* 0x000f22000c1e1900 */
[----:B------:R-:W-:-:S03]  /*06b0*/  @P3 LOP3.LUT R2, R2, R23, RZ, 0x3c, !PT ;  /* 0x0000001702023212 */ /* 0x000fc600078e3cff */
[----:B------:R-:W4:Y:S01]  /*06c0*/  @P5 LDG.E R23, desc[UR6][R14.64+0x70] ;  /* 0x000070060e175981 */ /* 0x000f22000c1e1900 */
[----:B------:R-:W-:Y:S02]  /*06d0*/  LOP3.LUT P0, RZ, R21, 0x80, RZ, 0xc0, !PT ;  /* 0x0000008015ff7812 */ /* 0x000fe4000780c0ff */
[----:B------:R-:W-:Y:S02]  /*06e0*/  @P3 LOP3.LUT R4, R4, R25, RZ, 0x3c, !PT ;  /* 0x0000001904043212 */ /* 0x000fe400078e3cff */
[----:B------:R-:W-:Y:S02]  /*06f0*/  @P3 LOP3.LUT R5, R5, R18, RZ, 0x3c, !PT ;  /* 0x0000001205053212 */ /* 0x000fe400078e3cff */
[----:B------:R-:W4:Y:S01]  /*0700*/  @P5 LDG.E R18, desc[UR6][R14.64+0x74] ;  /* 0x000074060e125981 */ /* 0x000f22000c1e1900 */
[----:B------:R-:W-:-:S03]  /*0710*/  @P4 LOP3.LUT R3, R3, R20, RZ, 0x3c, !PT ;  /* 0x0000001403034212 */ /* 0x000fc600078e3cff */
[----:B------:R-:W4:Y:S01]  /*0720*/  @P6 LDG.E R20, desc[UR6][R14.64+0x80] ;  /* 0x000080060e146981 */ /* 0x000f22000c1e1900 */
[----:B------:R-:W-:-:S03]  /*0730*/  @P4 LOP3.LUT R5, R5, R22, RZ, 0x3c, !PT ;  /* 0x0000001605054212 */ /* 0x000fc600078e3cff */
[----:B------:R-:W4:Y:S01]  /*0740*/  @P6 LDG.E R22, desc[UR6][R14.64+0x88] ;  /* 0x000088060e166981 */ /* 0x000f22000c1e1900 */
[----:B------:R-:W-:-:S03]  /*0750*/  @P5 LOP3.LUT R3, R3, R24, RZ, 0x3c, !PT ;  /* 0x0000001803035212 */ /* 0x000fc600078e3cff */
[----:B------:R-:W4:Y:S04]  /*0760*/  @P0 LDG.E R25, desc[UR6][R14.64+0x8c] ;  /* 0x00008c060e190981 */ /* 0x000f28000c1e1900 */
[----:B------:R-:W4:Y:S04]  /*0770*/  @P0 LDG.E R24, desc[UR6][R14.64+0x94] ;  /* 0x000094060e180981 */ /* 0x000f28000c1e1900 */
        /* <DEDUP_REMOVED lines=9> */
[----:B------:R-:W-:Y:S02]  /*0810*/  @P6 LOP3.LUT R6, R6, R27, RZ, 0x3c, !PT ;  /* 0x0000001b06066212 */ /* 0x000fe400078e3cff */
[----:B------:R-:W-:Y:S02]  /*0820*/  @P5 LOP3.LUT R5, R5, R18, RZ, 0x3c, !PT ;  /* 0x0000001205055212 */ /* 0x000fe400078e3cff */
[----:B------:R-:W-:Y:S02]  /*0830*/  @P6 LOP3.LUT R3, R3, R20, RZ, 0x3c, !PT ;  /* 0x0000001403036212 */ /* 0x000fe400078e3cff */
[----:B------:R-:W-:Y:S02]  /*0840*/  @P6 LOP3.LUT R5, R5, R22, RZ, 0x3c, !PT ;  /* 0x0000001605056212 */ /* 0x000fe400078e3cff */
[----:B------:R-:W-:Y:S02]  /*0850*/  @P0 LOP3.LUT R6, R6, R25, RZ, 0x3c, !PT ;  /* 0x0000001906060212 */ /* 0x000fe400078e3cff */
[----:B------:R-:W-:-:S02]  /*0860*/  @P0 LOP3.LUT R3, R3, R24, RZ, 0x3c, !PT ;  /* 0x0000001803030212 */ /* 0x000fc400078e3cff */
[----:B------:R-:W-:Y:S02]  /*0870*/  @P0 LOP3.LUT R5, R5, R26, RZ, 0x3c, !PT ;  /* 0x0000001a05050212 */ /* 0x000fe400078e3cff */
[----:B--2---:R-:W-:Y:S02]  /*0880*/  @P6 LOP3.LUT R2, R2, R13, RZ, 0x3c, !PT ;  /* 0x0000000d02026212 */ /* 0x004fe400078e3cff */
[----:B---3--:R-:W-:Y:S02]  /*0890*/  @P6 LOP3.LUT R4, R4, R17, RZ, 0x3c, !PT ;  /* 0x0000001104046212 */ /* 0x008fe400078e3cff */
[----:B----4-:R-:W-:Y:S02]  /*08a0*/  @P0 LOP3.LUT R2, R2, R19, RZ, 0x3c, !PT ;  /* 0x0000001302020212 */ /* 0x010fe400078e3cff */
[----:B------:R-:W-:Y:S02]  /*08b0*/  @P0 LOP3.LUT R4, R4, R23, RZ, 0x3c, !PT ;  /* 0x0000001704040212 */ /* 0x000fe400078e3cff */
[----:B------:R-:W-:-:S13]  /*08c0*/  R2P PR, R21.B1, 0x7f ;  /* 0x0000007f15007804 */ /* 0x000fda0000001000 */
[----:B------:R-:W2:Y:S04]  /*08d0*/  @P0 LDG.E R20, desc[UR6][R14.64+0xb0] ;  /* 0x0000b0060e140981 */ /* 0x000ea8000c1e1900 */
[----:B------:R-:W3:Y:S04]  /*08e0*/  @P0 LDG.E R19, desc[UR6][R14.64+0xa0] ;  /* 0x0000a0060e130981 */ /* 0x000ee8000c1e1900 */
[----:B------:R-:W4:Y:S04]  /*08f0*/  @P0 LDG.E R23, desc[UR6][R14.64+0xa4] ;  /* 0x0000a4060e170981 */ /* 0x000f28000c1e1900 */
        /* <DEDUP_REMOVED lines=18> */
[----:B------:R-:W-:Y:S01]  /*0a20*/  LOP3.LUT P0, RZ, R21, 0x8000, RZ, 0xc0, !PT ;  /* 0x0000800015ff7812 */ /* 0x000fe2000780c0ff */
[----:B------:R-:W4:Y:S04]  /*0a30*/  @P2 LDG.E R25, desc[UR6][R14.64+0xcc] ;  /* 0x0000cc060e192981 */ /* 0x000f28000c1e1900 */
[----:B------:R-:W4:Y:S01]  /*0a40*/  @P1 LDG.E R21, desc[UR6][R14.64+0xb8] ;  /* 0x0000b8060e151981 */ /* 0x000f22000c1e1900 */
[----:B------:R-:W-:-:S03]  /*0a50*/  @P1 LOP3.LUT R6, R6, R27, RZ, 0x3c, !PT ;  /* 0x0000001b06061212 */ /* 0x000fc600078e3cff */
[----:B------:R-:W4:Y:S01]  /*0a60*/  @P6 LDG.E R27, desc[UR6][R14.64+0x118] ;  /* 0x000118060e1b6981 */ /* 0x000f22000c1e1900 */
[----:B------:R-:W-:-:S03]  /*0a70*/  @P2 LOP3.LUT R6, R6, R29, RZ, 0x3c, !PT ;  /* 0x0000001d06062212 */ /* 0x000fc600078e3cff */
[----:B------:R-:W4:Y:S01]  /*0a80*/  @P0 LDG.E R28, desc[UR6][R14.64+0x13c] ;  /* 0x00013c060e1c0981 */ /* 0x000f22000c1e1900 */
[----:B------:R-:W-:-:S03]  /*0a90*/  @P3 LOP3.LUT R6, R6, R17, RZ, 0x3c, !PT ;  /* 0x0000001106063212 */ /* 0x000fc600078e3cff */
[----:B------:R-:W4:Y:S01]  /*0aa0*/  @P2 LDG.E R17, desc[UR6][R14.64+0xd4] ;  /* 0x0000d4060e112981 */ /* 0x000f22000c1e1900 */
[----:B------:R-:W-:Y:S02]  /*0ab0*/  @P4 LOP3.LUT R6, R6, R13, RZ, 0x3c, !PT ;  /* 0x0000000d06064212 */ /* 0x000fe400078e3cff */
[----:B------:R-:W-:Y:S01]  /*0ac0*/  @P1 LOP3.LUT R5, R5, R22, RZ, 0x3c, !PT ;  /* 0x0000001605051212 */ /* 0x000fe200078e3cff */
[----:B------:R-:W4:Y:S04]  /*0ad0*/  @P5 LDG.E R13, desc[UR6][R14.64+0x108] ;  /* 0x000108060e0d5981 */ /* 0x000f28000c1e1900 */
[----:B------:R-:W4:Y:S01]  /*0ae0*/  @P3 LDG.E R22, desc[UR6][R14.64+0xe4] ;  /* 0x0000e4060e163981 */ /* 0x000f22000c1e1900 */
[----:B--2---:R-:W-:-:S03]  /*0af0*/  @P1 LOP3.LUT R3, R3, R20, RZ, 0x3c, !PT ;  /* 0x0000001403031212 */ /* 0x004fc600078e3cff */
[----:B------:R-:W2:Y:S01]  /*0b00*/  @P4 LDG.E R20, desc[UR6][R14.64+0x100] ;  /* 0x000100060e144981 */ /* 0x000ea2000c1e1900 */
[----:B---3--:R-:W-:Y:S02]  /*0b10*/  @P5 LOP3.LUT R6, R6, R19, RZ, 0x3c, !PT ;  /* 0x0000001306065212 */ /* 0x008fe400078e3cff */
[----:B------:R-:W-:Y:S01]  /*0b20*/  @P2 LOP3.LUT R3, R3, R24, RZ, 0x3c, !PT ;  /* 0x0000001803032212 */ /* 0x000fe200078e3cff */
[----:B------:R-:W3:Y:S01]  /*0b30*/  @P3 LDG.E R19, desc[UR6][R14.64+0xe0] ;  /* 0x0000e0060e133981 */ /* 0x000ee2000c1e1900 */
[----:B----4-:R-:W-:-:S03]  /*0b40*/  @P1 LOP3.LUT R4, R4, R23, RZ, 0x3c, !PT ;  /* 0x0000001704041212 */ /* 0x010fc600078e3cff */
[----:B------:R-:W4:Y:S04]  /*0b50*/  @P3 LDG.E R24, desc[UR6][R14.64+0xec] ;  /* 0x0000ec060e183981 */ /* 0x000f28000c1e1900 */
[----:B------:R-:W2:Y:S01]  /*0b60*/  @P4 LDG.E R23, desc[UR6][R14.64+0xf4] ;  /* 0x0000f4060e174981 */ /* 0x000ea2000c1e1900 */
[----:B------:R-:W-:-:S03]  /*0b70*/  @P1 LOP3.LUT R2, R2, R21, RZ, 0x3c, !PT ;  /* 0x0000001502021212 */ /* 0x000fc600078e3cff */
[----:B------:R-:W2:Y:S01]  /*0b80*/  @P3 LDG.E R21, desc[UR6][R14.64+0xe8] ;  /* 0x0000e8060e153981 */ /* 0x000ea2000c1e1900 */
[----:B------:R-:W-:Y:S02]  /*0b90*/  @P2 LOP3.LUT R5, R5, R18, RZ, 0x3c, !PT ;  /* 0x0000001205052212 */ /* 0x000fe400078e3cff */
[----:B------:R-:W-:Y:S01]  /*0ba0*/  @P2 LOP3.LUT R2, R2, R25, RZ, 0x3c, !PT ;  /* 0x0000001902022212 */ /* 0x000fe200078e3cff */
[----:B------:R-:W2:Y:S04]  /*0bb0*/  @P5 LDG.E R18, desc[UR6][R14.64+0x10c] ;  /* 0x00010c060e125981 */ /* 0x000ea8000c1e1900 */
[----:B------:R-:W2:Y:S01]  /*0bc0*/  @P4 LDG.E R25, desc[UR6][R14.64+0xfc] ;  /* 0x0000fc060e194981 */ /* 0x000ea2000c1e1900 */
[----:B------:R-:W-:-:S03]  /*0bd0*/  @P2 LOP3.LUT R4, R4, R17, RZ, 0x3c, !PT ;  /* 0x0000001104042212 */ /* 0x000fc600078e3cff */
[----:B------:R-:W2:Y:S01]  /*0be0*/  @P5 LDG.E R17, desc[UR6][R14.64+0x110] ;  /* 0x000110060e115981 */ /* 0x000ea2000c1e1900 */
[----:B------:R-:W-:-:S03]  /*0bf0*/  @P3 LOP3.LUT R3, R3, R22, RZ, 0x3c, !PT ;  /* 0x0000001603033212 */ /* 0x000fc600078e3cff */
[----:B------:R-:W2:Y:S01]  /*0c00*/  @P5 LDG.E R22, desc[UR6][R14.64+0x114] ;  /* 0x000114060e165981 */ /* 0x000ea2000c1e1900 */
[----:B------:R-:W-:Y:S02]  /*0c10*/  @P6 LOP3.LUT R6, R6, R27, RZ, 0x3c, !PT ;  /* 0x0000001b06066212 */ /* 0x000fe400078e3cff */
[----:B------:R-:W-:Y:S01]  /*0c20*/  @P4 LOP3.LUT R3, R3, R26, RZ, 0x3c, !PT ;  /* 0x0000001a03034212 */ /* 0x000fe200078e3cff */
[----:B------:R-:W2:Y:S04]  /*0c30*/  @P0 LDG.E R27, desc[UR6][R14.64+0x12c] ;  /* 0x00012c060e1b0981 */ /* 0x000ea8000c1e1900 */
[----:B------:R-:W2:Y:S01]  /*0c40*/  @P0 LDG.E R26, desc[UR6][R14.64+0x134] ;  /* 0x000134060e1a0981 */ /* 0x000ea2000c1e1900 */
[----:B---3--:R-:W-:-:S03]  /*0c50*/  @P3 LOP3.LUT R2, R2, R19, RZ, 0x3c, !PT ;  /* 0x0000001302023212 */ /* 0x008fc600078e3cff */
[----:B------:R-:W3:Y:S01]  /*0c60*/  @P6 LDG.E R19, desc[UR6][R14.64+0x11c] ;  /* 0x00011c060e136981 */ /* 0x000ee2000c1e1900 */
[----:B----4-:R-:W-:-:S03]  /*0c70*/  @P3 LOP3.LUT R5, R5, R24, RZ, 0x3c, !PT ;  /* 0x0000001805053212 */ /* 0x010fc600078e3cff */
[----:B------:R-:W4:Y:S01]  /*0c80*/  @P6 LDG.E R24, desc[UR6][R14.64+0x128] ;  /* 0x000128060e186981 */ /* 0x000f22000c1e1900 */
[----:B--2---:R-:W-:Y:S02]  /*0c90*/  @P4 LOP3.LUT R2, R2, R23, RZ, 0x3c, !PT ;  /* 0x0000001702024212 */ /* 0x004fe400078e3cff */
[----:B------:R-:W-:Y:S01]  /*0ca0*/  @P4 LOP3.LUT R5, R5, R20, RZ, 0x3c, !PT ;  /* 0x0000001405054212 */ /* 0x000fe200078e3cff */
[----:B------:R-:W2:Y:S01]  /*0cb0*/  @P0 LDG.E R23, desc[UR6][R14.64+0x138] ;  /* 0x000138060e170981 */ /* 0x000ea2000c1e1900 */
[----:B------:R-:W-:-:S03]  /*0cc0*/  @P5 LOP3.LUT R2, R2, R13, RZ, 0x3c, !PT ;  /* 0x0000000d02025212 */ /* 0x000fc600078e3cff */
[----:B------:R-:W2:Y:S01]  /*0cd0*/  @P6 LDG.E R20, desc[UR6][R14.64+0x120] ;  /* 0x000120060e146981 */ /* 0x000ea2000c1e1900 */
[----:B------:R-:W-:-:S03]  /*0ce0*/  @P3 LOP3.LUT R4, R4, R21, RZ, 0x3c, !PT ;  /* 0x0000001504043212 */ /* 0x000fc600078e3cff */
[----:B------:R-:W2:Y:S04]  /*0cf0*/  @P6 LDG.E R21, desc[UR6][R14.64+0x124] ;  /* 0x000124060e156981 */ /* 0x000ea8000c1e1900 */
[----:B------:R-:W2:Y:S01]  /*0d00*/  @P0 LDG.E R13, desc[UR6][R14.64+0x130] ;  /* 0x000130060e0d0981 */ /* 0x000ea2000c1e1900 */
[----:B------:R-:W-:Y:S01]  /*0d10*/  UIADD3 UR4, UPT, UPT, UR4, 0x10, URZ ;  /* 0x0000001004047890 */ /* 0x000fe2000fffe0ff */
[----:B------:R-:W-:-:S03]  /*0d20*/  @P4 LOP3.LUT R4, R4, R25, RZ, 0x3c, !PT ;  /* 0x0000001904044212 */ /* 0x000fc600078e3cff */
[----:B------:R-:W-:Y:S01]  /*0d30*/  UISETP.NE.AND UP0, UPT, UR4, 0x20, UPT ;  /* 0x000000200400788c */ /* 0x000fe2000bf05270 */
[----:B------:R-:W-:Y:S02]  /*0d40*/  @P5 LOP3.LUT R3, R3, R18, RZ, 0x3c, !PT ;  /* 0x0000001203035212 */ /* 0x000fe400078e3cff */
[----:B------:R-:W-:Y:S02]  /*0d50*/  @P5 LOP3.LUT R4, R4, R17, RZ, 0x3c, !PT ;  /* 0x0000001104045212 */ /* 0x000fe400078e3cff */
[----:B------:R-:W-:Y:S02]  /*0d60*/  @P5 LOP3.LUT R5, R5, R22, RZ, 0x3c, !PT ;  /* 0x0000001605055212 */ /* 0x000fe400078e3cff */
[----:B------:R-:W-:Y:S02]  /*0d70*/  @P0 LOP3.LUT R6, R6, R27, RZ, 0x3c, !PT ;  /* 0x0000001b06060212 */ /* 0x000fe400078e3cff */
[----:B---3--:R-:W-:Y:S02]  /*0d80*/  @P6 LOP3.LUT R2, R2, R19, RZ, 0x3c, !PT ;  /* 0x0000001302026212 */ /* 0x008fe400078e3cff */
[----:B----4-:R-:W-:-:S04]  /*0d90*/  @P6 LOP3.LUT R5, R5, R24, RZ, 0x3c, !PT ;  /* 0x0000001805056212 */ /* 0x010fc800078e3cff */
[----:B------:R-:W-:Y:S02]  /*0da0*/  @P0 LOP3.LUT R5, R5, R28, RZ, 0x3c, !PT ;  /* 0x0000001c05050212 */ /* 0x000fe400078e3cff */
[----:B--2---:R-:W-:Y:S02]  /*0db0*/  @P6 LOP3.LUT R3, R3, R20, RZ, 0x3c, !PT ;  /* 0x0000001403036212 */ /* 0x004fe400078e3cff */
[----:B------:R-:W-:Y:S02]  /*0dc0*/  @P6 LOP3.LUT R4, R4, R21, RZ, 0x3c, !PT ;  /* 0x0000001504046212 */ /* 0x000fe400078e3cff */
[----:B------:R-:W-:Y:S02]  /*0dd0*/  @P0 LOP3.LUT R3, R3, R26, RZ, 0x3c, !PT ;  /* 0x0000001a03030212 */ /* 0x000fe400078e3cff */
[----:B------:R-:W-:Y:S02]  /*0de0*/  @P0 LOP3.LUT R2, R2, R13, RZ, 0x3c, !PT ;  /* 0x0000000d02020212 */ /* 0x000fe400078e3cff */
[----:B------:R-:W-:Y:S01]  /*0df0*/  @P0 LOP3.LUT R4, R4, R23, RZ, 0x3c, !PT ;  /* 0x0000001704040212 */ /* 0x000fe200078e3cff */
[----:B------:R-:W-:Y:S06]  /*0e00*/  BRA.U UP0, `(.L_x_4) ;  /* 0xfffffff500487547 */ /* 0x000fec000b83ffff */
[----:B------:R-:W-:-:S05]  /*0e10*/  VIADD R16, R16, 0x1 ;  /* 0x0000000110107836 */ /* 0x000fca0000000000 */
[----:B------:R-:W-:-:S13]  /*0e20*/  ISETP.NE.AND P0, PT, R16, 0x5, PT ;  /* 0x000000051000780c */ /* 0x000fda0003f05270 */
[----:B------:R-:W-:Y:S05]  /*0e30*/  @P0 BRA `(.L_x_5) ;  /* 0xfffffff400300947 */ /* 0x000fea000383ffff */
[----:B------:R-:W-:Y:S01]  /*0e40*/  LOP3.LUT R7, R11, 0x3, RZ, 0xc0, !PT ;  /* 0x000000030b077812 */ /* 0x000fe200078ec0ff */
[----:B------:R0:W-:Y:S03]  /*0e50*/  STL.64 [R1+0x8], R2 ;  /* 0x0000080201007387 */ /* 0x0001e60000100a00 */
[----:B------:R-:W-:Y:S01]  /*0e60*/  ISETP.NE.U32.AND P0, PT, R7, 0x1, PT ;  /* 0x000000010700780c */ /* 0x000fe20003f05070 */
[----:B------:R0:W-:Y:S03]  /*0e70*/  STL.64 [R1+0x10], R4 ;  /* 0x0000100401007387 */ /* 0x0001e60000100a00 */
[----:B------:R-:W-:Y:S01]  /*0e80*/  ISETP.NE.AND.EX P0, PT, RZ, RZ, PT, P0 ;  /* 0x000000ffff00720c */ /* 0x000fe20003f05300 */
[----:B------:R0:W-:-:S12]  /*0e90*/  STL [R1+0x4], R6 ;  /* 0x0000040601007387 */ /* 0x0001d80000100800 */
[----:B0-----:R-:W-:Y:S05]  /*0ea0*/  @!P0 BRA `(.L_x_3) ;  /* 0x0000001800088947 */ /* 0x001fea0003800000 */
[----:B------:R-:W-:Y:S01]  /*0eb0*/  UMOV UR4, URZ ;  /* 0x000000ff00047c82 */ /* 0x000fe20008000000 */
[----:B------:R-:W-:Y:S01]  /*0ec0*/  UMOV UR5, URZ ;  /* 0x000000ff00057c82 */ /* 0x000fe20008000000 */
[----:B------:R-:W-:Y:S02]  /*0ed0*/  IMAD.MOV.U32 R6, RZ, RZ, RZ ;  /* 0x000000ffff067224 */ /* 0x000fe400078e00ff */
[----:B------:R-:W-:Y:S02]  /*0ee0*/  IMAD.MOV.U32 R16, RZ, RZ, RZ ;  /* 0x000000ffff107224 */ /* 0x000fe400078e00ff */
[----:B------:R-:W-:Y:S02]  /*0ef0*/  IMAD.MOV.U32 R4, RZ, RZ, RZ ;  /* 0x000000ffff047224 */ /* 0x000fe400078e00ff */
[----:B------:R-:W-:Y:S02]  /*0f00*/  IMAD.MOV.U32 R3, RZ, RZ, RZ ;  /* 0x000000ffff037224 */ /* 0x000fe400078e00ff */
[----:B------:R-:W-:-:S02]  /*0f10*/  IMAD.U32 R5, RZ, RZ, UR4 ;  /* 0x00000004ff057e24 */ /* 0x000fc4000f8e00ff */
[----:B------:R-:W-:-:S07]  /*0f20*/  IMAD.U32 R2, RZ, RZ, UR5 ;  /* 0x00000005ff027e24 */ /* 0x000fce000f8e00ff */
.L_x_7:
[----:B------:R-:W-:-:S06]  /*0f30*/  IMAD R7, R16, 0x4, R1 ;  /* 0x0000000410077824 */ /* 0x000fcc00078e0201 */
[----:B------:R-:W5:Y:S01]  /*0f40*/  LDL R7, [R7+0x4] ;  /* 0x0000040007077983 */ /* 0x000f620000100800 */
[----:B------:R-:W-:-:S05]  /*0f50*/  UMOV UR4, URZ ;  /* 0x000000ff00047c82 */ /* 0x000fca0008000000 */
.L_x_6:
        /* <DEDUP_REMOVED lines=8> */
[----:B------:R-:W2:Y:S04]  /*0fe0*/  @!P0 LDG.E R13, desc[UR6][R14.64] ;  /* 0x000000060e0d8981 */ /* 0x000ea8000c1e1900 */
        /* <DEDUP_REMOVED lines=169> */
[----:B------:R0:W-:Y:S03]  /*1a80*/  STL [R1+0x4], R6 ;  /* 0x0000040601007387 */ /* 0x0001e60000100800 */
[----:B------:R-:W-:Y:S01]  /*1a90*/  ISETP.NE.U32.AND P0, PT, R7, 0x3, PT ;  /* 0x000000030700780c */ /* 0x000fe20003f05070 */
[----:B------:R0:W-:Y:S03]  /*1aa0*/  STL.64 [R1+0x8], R2 ;  /* 0x0000080201007387 */ /* 0x0001e60000100a00 */
[----:B------:R-:W-:Y:S01]  /*1ab0*/  ISETP.NE.AND.EX P0, PT, RZ, RZ, PT, P0 ;  /* 0x000000ffff00720c */ /* 0x000fe20003f05300 */
[----:B------:R0:W-:-:S12]  /*1ac0*/  STL.64 [R1+0x10], R4 ;  /* 0x0000100401007387 */ /* 0x0001d80000100a00 */
[----:B0-----:R-:W-:Y:S05]  /*1ad0*/  @P0 BRA `(.L_x_3) ;  /* 0x0000000800fc0947 */ /* 0x001fea0003800000 */
        /* <DEDUP_REMOVED lines=8> */
.L_x_9:
[----:B------:R-:W-:-:S06]  /*1b60*/  IMAD R7, R16, 0x4, R1 ;  /* 0x0000000410077824 */ /* 0x000fcc00078e0201 */
[----:B------:R-:W5:Y:S01]  /*1b70*/  LDL R7, [R7+0x4] ;  /* 0x0000040007077983 */ /* 0x000f620000100800 */
[----:B------:R-:W-:-:S05]  /*1b80*/  UMOV UR4, URZ ;  /* 0x000000ff00047c82 */ /* 0x000fca0008000000 */
.L_x_8:
        /* <DEDUP_REMOVED lines=177> */
[----:B------:R0:W-:Y:S04]  /*26a0*/  STL [R1+0x4], R6 ;  /* 0x0000040601007387 */ /* 0x0001e80000100800 */
[----:B------:R0:W-:Y:S04]  /*26b0*/  STL.64 [R1+0x8], R2 ;  /* 0x0000080201007387 */ /* 0x0001e80000100a00 */
[----:B------:R0:W-:Y:S02]  /*26c0*/  STL.64 [R1+0x10], R4 ;  /* 0x0000100401007387 */ /* 0x0001e40000100a00 */
.L_x_3:
[----:B-1----:R-:W-:Y:S05]  /*26d0*/  BSYNC.RECONVERGENT B1 ;  /* 0x0000000000017941 */ /* 0x002fea0003800200 */
.L_x_2:
[C---:B------:R-:W-:Y:S01]  /*26e0*/  ISETP.GT.U32.AND P0, PT, R11.reuse, 0x3, PT ;  /* 0x000000030b00780c */ /* 0x040fe20003f04070 */
[----:B------:R-:W-:Y:S01]  /*26f0*/  VIADD R12, R12, 0x1 ;  /* 0x000000010c0c7836 */ /* 0x000fe20000000000 */
[--C-:B------:R-:W-:Y:S02]  /*2700*/  SHF.R.U64 R11, R11, 0x2, R10.reuse ;  /* 0x000000020b0b7819 */ /* 0x100fe4000000120a */
[----:B------:R-:W-:Y:S02]  /*2710*/  ISETP.GT.U32.AND.EX P0, PT, R10, RZ, PT, P0 ;  /* 0x000000ff0a00720c */ /* 0x000fe40003f04100 */
[----:B------:R-:W-:-:S11]  /*2720*/  SHF.R.U32.HI R10, RZ, 0x2, R10 ;  /* 0x00000002ff0a7819 */ /* 0x000fd6000001160a */
[----:B------:R-:W-:Y:S05]  /*2730*/  @P0 BRA `(.L_x_10) ;  /* 0xffffffd800c40947 */ /* 0x000fea000383ffff */
.L_x_1:
[----:B-1----:R-:W-:Y:S05]  /*2740*/  BSYNC.RECONVERGENT B0 ;  /* 0x0000000000007941 */ /* 0x002fea0003800200 */
.L_x_0:
[----:B0-----:R-:W-:Y:S01]  /*2750*/  SHF.R.U32.HI R3, RZ, 0x2, R6 ;  /* 0x00000002ff037819 */ /* 0x001fe20000011606 */
[----:B------:R-:W-:Y:S01]  /*2760*/  IMAD.SHL.U32 R4, R5, 0x10, RZ ;  /* 0x0000001005047824 */ /* 0x000fe200078e00ff */
[----:B------:R-:W-:Y:S01]  /*2770*/  BSSY.RECONVERGENT B0, `(.L_x_11) ;  /* 0x000003b000007945 */ /* 0x000fe20003800200 */
[----:B------:R-:W-:Y:S01]  /*2780*/  IMAD.MOV.U32 R9, RZ, RZ, 0x3e055027 ;  /* 0x3e055027ff097424 */ /* 0x000fe200078e00ff */
[----:B------:R-:W-:-:S05]  /*2790*/  LOP3.LUT R3, R3, R6, RZ, 0x3c, !PT ;  /* 0x0000000603037212 */ /* 0x000fca00078e3cff */
[----:B------:R-:W-:-:S05]  /*27a0*/  IMAD.SHL.U32 R6, R3, 0x2, RZ ;  /* 0x0000000203067824 */ /* 0x000fca00078e00ff */
[----:B------:R-:W-:Y:S01]  /*27b0*/  LOP3.LUT R4, R3, R6, R4, 0x96, !PT ;  /* 0x0000000603047212 */ /* 0x000fe200078e9604 */
[----:B------:R-:W-:-:S03]  /*27c0*/  IMAD.MOV.U32 R6, RZ, RZ, 0x2f800000 ;  /* 0x2f800000ff067424 */ /* 0x000fc600078e00ff */
[----:B------:R-:W-:-:S05]  /*27d0*/  LOP3.LUT R5, R4, R5, RZ, 0x3c, !PT ;  /* 0x0000000504057212 */ /* 0x000fca00078e3cff */
[----:B------:R-:W-:-:S05]  /*27e0*/  VIADD R3, R5, 0xd209373c ;  /* 0xd209373c05037836 */ /* 0x000fca0000000000 */
[----:B------:R-:W-:-:S05]  /*27f0*/  I2FP.F32.U32 R3, R3 ;  /* 0x0000000300037245 */ /* 0x000fca0000201000 */
[----:B------:R-:W-:-:S05]  /*2800*/  FFMA R6, R3, R6, 1.1641532182693481445e-10 ;  /* 0x2f00000003067423 */ /* 0x000fca0000000006 */
[----:B------:R-:W-:-:S13]  /*2810*/  FSETP.GEU.AND P0, PT, R6, 1.175494350822287508e-38, PT ;  /* 0x008000000600780b */ /* 0x000fda0003f0e000 */
[----:B------:R-:W-:-:S04]  /*2820*/  @!P0 FMUL R6, R6, 8388608 ;  /* 0x4b00000006068820 */ /* 0x000fc80000400000 */
[----:B------:R-:W-:-:S05]  /*2830*/  VIADD R3, R6, 0xc0d55555 ;  /* 0xc0d5555506037836 */ /* 0x000fca0000000000 */
[----:B------:R-:W-:-:S04]  /*2840*/  LOP3.LUT R7, R3, 0xff800000, RZ, 0xc0, !PT ;  /* 0xff80000003077812 */ /* 0x000fc800078ec0ff */
[----:B------:R-:W-:Y:S01]  /*2850*/  I2FP.F32.S32 R4, R7 ;  /* 0x0000000700047245 */ /* 0x000fe20000201400 */
[----:B------:R-:W-:Y:S02]  /*2860*/  IMAD.IADD R3, R6, 0x1, -R7 ;  /* 0x0000000106037824 */ /* 0x000fe400078e0a07 */
[----:B------:R-:W-:Y:S02]  /*2870*/  IMAD.MOV.U32 R7, RZ, RZ, 0x7f800000 ;  /* 0x7f800000ff077424 */ /* 0x000fe400078e00ff */
[----:B------:R-:W-:-:S04]  /*2880*/  FADD R8, R3, -1 ;  /* 0xbf80000003087421 */ /* 0x000fc80000000000 */
[----:B------:R-:W-:-:S04]  /*2890*/  FFMA R3, R8, -R9, 0.14084610342979431152 ;  /* 0x3e1039f608037423 */ /* 0x000fc80000000809 */
[----:B------:R-:W-:-:S04]  /*28a0*/  FFMA R3, R8, R3, -0.12148627638816833496 ;  /* 0xbdf8cdcc08037423 */ /* 0x000fc80000000003 */
[----:B------:R-:W-:-:S04]  /*28b0*/  FFMA R3, R8, R3, 0.13980610668659210205 ;  /* 0x3e0f295508037423 */ /* 0x000fc80000000003 */
[----:B------:R-:W-:-:S04]  /*28c0*/  FFMA R3, R8, R3, -0.16684235632419586182 ;  /* 0xbe2ad8b908037423 */ /* 0x000fc80000000003 */
[----:B------:R-:W-:-:S04]  /*28d0*/  FFMA R3, R8, R3, 0.20012299716472625732 ;  /* 0x3e4ced0b08037423 */ /* 0x000fc80000000003 */
[----:B------:R-:W-:-:S04]  /*28e0*/  FFMA R3, R8, R3, -0.24999669194221496582 ;  /* 0xbe7fff2208037423 */ /* 0x000fc80000000003 */
[----:B------:R-:W-:-:S04]  /*28f0*/  FFMA R3, R8, R3, 0.33333182334899902344 ;  /* 0x3eaaaa7808037423 */ /* 0x000fc80000000003 */
[----:B------:R-:W-:Y:S01]  /*2900*/  FFMA R9, R8, R3, -0.5 ;  /* 0xbf00000008097423 */ /* 0x000fe20000000003 */
[----:B------:R-:W-:Y:S02]  /*2910*/  FSEL R3, RZ, -23, P0 ;  /* 0xc1b80000ff037808 */ /* 0x000fe40000000000 */
[----:B------:R-:W-:Y:S01]  /*2920*/  ISETP.GT.U32.AND P0, PT, R6, 0x7f7fffff, PT ;  /* 0x7f7fffff0600780c */ /* 0x000fe20003f04070 */
[----:B------:R-:W-:Y:S02]  /*2930*/  FMUL R9, R8, R9 ;  /* 0x0000000908097220 */ /* 0x000fe40000400000 */
[----:B------:R-:W-:Y:S01]  /*2940*/  FFMA R4, R4, 1.1920928955078125e-07, R3 ;  /* 0x3400000004047823 */ /* 0x000fe20000000003 */
[----:B------:R-:W-:Y:S01]  /*2950*/  SHF.R.U32.HI R3, RZ, 0x2, R2 ;  /* 0x00000002ff037819 */ /* 0x000fe20000011602 */
[----:B------:R-:W-:-:S03]  /*2960*/  FFMA R9, R8, R9, R8 ;  /* 0x0000000908097223 */ /* 0x000fc60000000008 */
[----:B------:R-:W-:Y:S01]  /*2970*/  LOP3.LUT R3, R3, R2, RZ, 0x3c, !PT ;  /* 0x0000000203037212 */ /* 0x000fe200078e3cff */
[----:B------:R-:W-:Y:S01]  /*2980*/  FFMA R9, R4, 0.69314718246459960938, R9 ;  /* 0x3f31721804097823 */ /* 0x000fe20000000009 */
[----:B------:R-:W-:-:S03]  /*2990*/  IMAD.SHL.U32 R2, R5, 0x10, RZ ;  /* 0x0000001005027824 */ /* 0x000fc600078e00ff */
[C---:B------:R-:W-:Y:S01]  /*29a0*/  @P0 FFMA R9, R6.reuse, R7, +INF ;  /* 0x7f80000006090423 */ /* 0x040fe20000000007 */
[----:B------:R-:W-:Y:S01]  /*29b0*/  FSETP.NEU.AND P0, PT, R6, RZ, PT ;  /* 0x000000ff0600720b */ /* 0x000fe20003f0d000 */
[----:B------:R-:W-:Y:S02]  /*29c0*/  IMAD.SHL.U32 R4, R3, 0x2, RZ ;  /* 0x0000000203047824 */ /* 0x000fe400078e00ff */
[----:B------:R-:W-:-:S03]  /*29d0*/  FMUL R9, R9, -2 ;  /* 0xc000000009097820 */ /* 0x000fc60000400000 */
[----:B------:R-:W-:Y:S02]  /*29e0*/  LOP3.LUT R2, R3, R4, R2, 0x96, !PT ;  /* 0x0000000403027212 */ /* 0x000fe400078e9602 */
[----:B------:R-:W-:Y:S02]  /*29f0*/  FSEL R6, R9, +INF , P0 ;  /* 0x7f80000009067808 */ /* 0x000fe40000000000 */
[----:B------:R-:W-:Y:S02]  /*2a00*/  LOP3.LUT R2, R2, R5, RZ, 0x3c, !PT ;  /* 0x0000000502027212 */ /* 0x000fe400078e3cff */
[----:B------:R0:W1:Y:S01]  /*2a10*/  MUFU.RSQ R5, R6 ;  /* 0x0000000600057308 */ /* 0x0000620000001400 */
[----:B------:R-:W-:Y:S02]  /*2a20*/  VIADD R3, R6, 0xf3000000 ;  /* 0xf300000006037836 */ /* 0x000fe40000000000 */
[----:B------:R-:W-:-:S03]  /*2a30*/  VIADD R2, R2, 0xd20ebf01 ;  /* 0xd20ebf0102027836 */ /* 0x000fc60000000000 */
[----:B------:R-:W-:Y:S01]  /*2a40*/  ISETP.GT.U32.AND P0, PT, R3, 0x727fffff, PT ;  /* 0x727fffff0300780c */ /* 0x000fe20003f04070 */
[----:B------:R-:W-:Y:S01]  /*2a50*/  IMAD.MOV.U32 R3, RZ, RZ, 0x30c90fdb ;  /* 0x30c90fdbff037424 */ /* 0x000fe200078e00ff */
[----:B------:R-:W-:-:S05]  /*2a60*/  I2FP.F32.U32 R2, R2 ;  /* 0x0000000200027245 */ /* 0x000fca0000201000 */
[----:B------:R-:W-:-:S06]  /*2a70*/  FFMA R10, R2, R3, 7.314590599882819788e-10 ;  /* 0x30490fdb020a7423 */ /* 0x000fcc0000000003 */
[----:B01----:R-:W-:Y:S05]  /*2a80*/  @!P0 BRA `(.L_x_12) ;  /* 0x0000000000148947 */ /* 0x003fea0003800000 */
[----:B------:R-:W-:Y:S01]  /*2a90*/  IMAD.MOV.U32 R2, RZ, RZ, R6 ;  /* 0x000000ffff027224 */ /* 0x000fe200078e0006 */
[----:B------:R-:W-:-:S07]  /*2aa0*/  MOV R9, 0x2ac0 ;  /* 0x00002ac000097802 */ /* 0x000fce0000000f00 */
[----:B------:R-:W-:Y:S05]  /*2ab0*/  CALL.REL.NOINC `($__internal_0_$__cuda_sm20_sqrt_rn_f32_slowpath) ;  /* 0x0000000000b07944 */ /* 0x000fea0003c00000 */
[----:B------:R-:W-:Y:S01]  /*2ac0*/  IMAD.MOV.U32 R3, RZ, RZ, R2 ;  /* 0x000000ffff037224 */ /* 0x000fe200078e0002 */
[----:B------:R-:W-:Y:S06]  /*2ad0*/  BRA `(.L_x_13) ;  /* 0x0000000000107947 */ /* 0x000fec0003800000 */
.L_x_12:
[----:B------:R-:W-:Y:S01]  /*2ae0*/  FMUL.FTZ R3, R6, R5 ;  /* 0x0000000506037220 */ /* 0x000fe20000410000 */
[----:B------:R-:W-:-:S03]  /*2af0*/  FMUL.FTZ R4, R5, 0.5 ;  /* 0x3f00000005047820 */ /* 0x000fc60000410000 */
[----:B------:R-:W-:-:S04]  /*2b00*/  FFMA R2, -R3, R3, R6 ;  /* 0x0000000303027223 */ /* 0x000fc80000000106 */
[----:B------:R-:W-:-:S07]  /*2b10*/  FFMA R3, R2, R4, R3 ;  /* 0x0000000402037223 */ /* 0x000fce0000000003 */
.L_x_13:
[----:B------:R-:W-:Y:S05]  /*2b20*/  BSYNC.RECONVERGENT B0 ;  /* 0x0000000000007941 */ /* 0x000fea0003800200 */
.L_x_11:
[----:B------:R-:W0:Y:S01]  /*2b30*/  LDCU UR4, c[0x0][0x384] ;  /* 0x00007080ff0477ac */ /* 0x000e220008000800 */
[----:B------:R-:W-:-:S06]  /*2b40*/  FMUL.RZ R4, R10, 0.15915493667125701904 ;  /* 0x3e22f9830a047820 */ /* 0x000fcc000040c000 */
[----:B------:R-:W1:Y:S01]  /*2b50*/  MUFU.SIN R4, R4 ;  /* 0x0000000400047308 */ /* 0x000e620000000400 */
[----:B0-----:R-:W-:Y:S01]  /*2b60*/  I2FP.F32.S32 R5, UR4 ;  /* 0x0000000400057c45 */ /* 0x001fe20008201400 */
[----:B------:R-:W-:Y:S02]  /*2b70*/  UMOV UR4, 0x40000000 ;  /* 0x4000000000047882 */ /* 0x000fe40000000000 */
[----:B------:R-:W-:-:S04]  /*2b80*/  IMAD.U32 R8, RZ, RZ, UR4 ;  /* 0x00000004ff087e24 */ /* 0x000fc8000f8e00ff */
[----:B------:R-:W0:Y:S01]  /*2b90*/  MUFU.RCP R2, R5 ;  /* 0x0000000500027308 */ /* 0x000e220000001000 */
[----:B-1----:R-:W-:-:S07]  /*2ba0*/  FMUL R3, R4, R3 ;  /* 0x0000000304037220 */ /* 0x002fce0000400000 */
[----:B------:R-:W1:Y:S01]  /*2bb0*/  FCHK P0, R8, R5 ;  /* 0x0000000508007302 */ /* 0x000e620000000000 */
[----:B0-----:R-:W-:-:S04]  /*2bc0*/  FFMA R7, -R5, R2, 1 ;  /* 0x3f80000005077423 */ /* 0x001fc80000000102 */
[----:B------:R-:W-:-:S04]  /*2bd0*/  FFMA R2, R2, R7, R2 ;  /* 0x0000000702027223 */ /* 0x000fc80000000002 */
[----:B------:R-:W-:-:S04]  /*2be0*/  FFMA R6, R2, 2, RZ ;  /* 0x4000000002067823 */ /* 0x000fc800000000ff */
[----:B------:R-:W-:-:S04]  /*2bf0*/  FFMA R7, -R5, R6, 2 ;  /* 0x4000000005077423 */ /* 0x000fc80000000106 */
[----:B------:R-:W-:Y:S01]  /*2c00*/  FFMA R2, R2, R7, R6 ;  /* 0x0000000702027223 */ /* 0x000fe20000000006 */
[----:B-1----:R-:W-:Y:S06]  /*2c10*/  @!P0 BRA `(.L_x_14) ;  /* 0x00000000000c8947 */ /* 0x002fec0003800000 */
[----:B------:R-:W-:-:S07]  /*2c20*/  MOV R4, 0x2c40 ;  /* 0x00002c4000047802 */ /* 0x000fce0000000f00 */
[----:B------:R-:W-:Y:S05]  /*2c30*/  CALL.REL.NOINC `($__internal_1_$__cuda_sm3x_div_rn_noftz_f32_slowpath) ;  /* 0x0000000000ac7944 */ /* 0x000fea0003c00000 */
[----:B------:R-:W-:-:S07]  /*2c40*/  IMAD.MOV.U32 R2, RZ, RZ, R8 ;  /* 0x000000ffff027224 */ /* 0x000fce00078e0008 */
.L_x_14:
[----:B------:R-:W-:Y:S01]  /*2c50*/  VIADD R4, R2, 0xf3000000 ;  /* 0xf300000002047836 */ /* 0x000fe20000000000 */
[----:B------:R0:W1:Y:S04]  /*2c60*/  MUFU.RSQ R7, R2 ;  /* 0x0000000200077308 */ /* 0x0000680000001400 */
[----:B------:R-:W-:-:S13]  /*2c70*/  ISETP.GT.U32.AND P0, PT, R4, 0x727fffff, PT ;  /* 0x727fffff0400780c */ /* 0x000fda0003f04070 */
[----:B01----:R-:W-:Y:S05]  /*2c80*/  @!P0 BRA `(.L_x_15) ;  /* 0x0000000000148947 */ /* 0x003fea0003800000 */
[----:B------:R-:W-:Y:S01]  /*2c90*/  BSSY.RECONVERGENT B0, `(.L_x_16) ;  /* 0x0000003000007945 */ /* 0x000fe20003800200 */
[----:B------:R-:W-:-:S07]  /*2ca0*/  MOV R9, 0x2cc0 ;  /* 0x00002cc000097802 */ /* 0x000fce0000000f00 */
[----:B------:R-:W-:Y:S05]  /*2cb0*/  CALL.REL.NOINC `($__internal_0_$__cuda_sm20_sqrt_rn_f32_slowpath) ;  /* 0x0000000000307944 */ /* 0x000fea0003c00000 */
[----:B------:R-:W-:Y:S05]  /*2cc0*/  BSYNC.RECONVERGENT B0 ;  /* 0x0000000000007941 */ /* 0x000fea0003800200 */
.L_x_16:
[----:B------:R-:W-:Y:S05]  /*2cd0*/  BRA `(.L_x_17) ;  /* 0x0000000000107947 */ /* 0x000fea0003800000 */
.L_x_15:
[C---:B------:R-:W-:Y:S01]  /*2ce0*/  FMUL.FTZ R5, R7.reuse, R2 ;  /* 0x0000000207057220 */ /* 0x040fe20000410000 */
[----:B------:R-:W-:-:S03]  /*2cf0*/  FMUL.FTZ R4, R7, 0.5 ;  /* 0x3f00000007047820 */ /* 0x000fc60000410000 */
[----:B------:R-:W-:-:S04]  /*2d00*/  FFMA R2, -R5, R5, R2 ;  /* 0x0000000505027223 */ /* 0x000fc80000000102 */
[----:B------:R-:W-:-:S07]  /*2d10*/  FFMA R2, R2, R4, R5 ;  /* 0x0000000402027223 */ /* 0x000fce0000000005 */
.L_x_17:
[----:B------:R-:W0:Y:S01]  /*2d20*/  LDCU.64 UR4, c[0x0][0x388] ;  /* 0x00007100ff0477ac */ /* 0x000e220008000a00 */
[----:B------:R-:W-:Y:S01]  /*2d30*/  FMUL R3, R3, R2 ;  /* 0x0000000203037220 */ /* 0x000fe20000400000 */
[----:B0-----:R-:W-:-:S04]  /*2d40*/  LEA R4, P0, R0, UR4, 0x2 ;  /* 0x0000000400047c11 */ /* 0x001fc8000f8010ff */
[----:B------:R-:W-:-:S05]  /*2d50*/  LEA.HI.X R5, R0, UR5, RZ, 0x2, P0 ;  /* 0x0000000500057c11 */ /* 0x000fca00080f14ff */
[----:B------:R-:W-:Y:S01]  /*2d60*/  STG.E desc[UR6][R4.64], R3 ;  /* 0x0000000304007986 */ /* 0x000fe2000c101906 */
[----:B------:R-:W-:Y:S05]  /*2d70*/  EXIT ;  /* 0x000000000000794d */ /* 0x000fea0003800000 */
        .weak           $__internal_0_$__cuda_sm20_sqrt_rn_f32_slowpath
        .type           $__internal_0_$__cuda_sm20_sqrt_rn_f32_slowpath,@function
        .size           $__internal_0_$__cuda_sm20_sqrt_rn_f32_slowpath,($__internal_1_$__cuda_sm3x_div_rn_noftz_f32_slowpath - $__internal_0_$__cuda_sm20_sqrt_rn_f32_slowpath)
$__internal_0_$__cuda_sm20_sqrt_rn_f32_slowpath:
[----:B------:R-:W-:-:S13]  /*2d80*/  LOP3.LUT P0, RZ, R2, 0x7fffffff, RZ, 0xc0, !PT ;  /* 0x7fffffff02ff7812 */ /* 0x000fda000780c0ff */
[----:B------:R-:W-:Y:S01]  /*2d90*/  @!P0 IMAD.MOV.U32 R4, RZ, RZ, R2 ;  /* 0x000000ffff048224 */ /* 0x000fe200078e0002 */
[----:B------:R-:W-:Y:S06]  /*2da0*/  @!P0 BRA `(.L_x_18) ;  /* 0x0000000000408947 */ /* 0x000fec0003800000 */
[----:B------:R-:W-:-:S13]  /*2db0*/  FSETP.GEU.FTZ.AND P0, PT, R2, RZ, PT ;  /* 0x000000ff0200720b */ /* 0x000fda0003f1e000 */
[----:B------:R-:W-:Y:S01]  /*2dc0*/  @!P0 IMAD.MOV.U32 R4, RZ, RZ, 0x7fffffff ;  /* 0x7fffffffff048424 */ /* 0x000fe200078e00ff */
[----:B------:R-:W-:Y:S06]  /*2dd0*/  @!P0 BRA `(.L_x_18) ;  /* 0x0000000000348947 */ /* 0x000fec0003800000 */
[----:B------:R-:W-:-:S13]  /*2de0*/  FSETP.GTU.FTZ.AND P0, PT, |R2|, +INF , PT ;  /* 0x7f8000000200780b */ /* 0x000fda0003f1c200 */
[----:B------:R-:W-:Y:S01]  /*2df0*/  @P0 FADD.FTZ R4, R2, 1 ;  /* 0x3f80000002040421 */ /* 0x000fe20000010000 */
[----:B------:R-:W-:Y:S06]  /*2e00*/  @P0 BRA `(.L_x_18) ;  /* 0x0000000000280947 */ /* 0x000fec0003800000 */
[----:B------:R-:W-:-:S13]  /*2e10*/  FSETP.NEU.FTZ.AND P0, PT, |R2|, +INF , PT ;  /* 0x7f8000000200780b */ /* 0x000fda0003f1d200 */
[----:B------:R-:W-:-:S04]  /*2e20*/  @P0 FFMA R5, R2, 1.84467440737095516160e+19, RZ ;  /* 0x5f80000002050823 */ /* 0x000fc800000000ff */
[----:B------:R-:W0:Y:S02]  /*2e30*/  @P0 MUFU.RSQ R4, R5 ;  /* 0x0000000500040308 */ /* 0x000e240000001400 */
[----:B0-----:R-:W-:Y:S01]  /*2e40*/  @P0 FMUL.FTZ R6, R5, R4 ;  /* 0x0000000405060220 */ /* 0x001fe20000410000 */
[----:B------:R-:W-:Y:S01]  /*2e50*/  @P0 FMUL.FTZ R8, R4, 0.5 ;  /* 0x3f00000004080820 */ /* 0x000fe20000410000 */
[----:B------:R-:W-:Y:S02]  /*2e60*/  @!P0 IMAD.MOV.U32 R4, RZ, RZ, R2 ;  /* 0x000000ffff048224 */ /* 0x000fe400078e0002 */
[----:B------:R-:W-:-:S04]  /*2e70*/  @P0 FADD.FTZ R7, -R6, -RZ ;  /* 0x800000ff06070221 */ /* 0x000fc80000010100 */
[----:B------:R-:W-:-:S04]  /*2e80*/  @P0 FFMA R7, R6, R7, R5 ;  /* 0x0000000706070223 */ /* 0x000fc80000000005 */
[----:B------:R-:W-:-:S04]  /*2e90*/  @P0 FFMA R7, R7, R8, R6 ;  /* 0x0000000807070223 */ /* 0x000fc80000000006 */
[----:B------:R-:W-:-:S07]  /*2ea0*/  @P0 FMUL.FTZ R4, R7, 2.3283064365386962891e-10 ;  /* 0x2f80000007040820 */ /* 0x000fce0000410000 */
.L_x_18:
[----:B------:R-:W-:Y:S02]  /*2eb0*/  IMAD.MOV.U32 R2, RZ, RZ, R4 ;  /* 0x000000ffff027224 */ /* 0x000fe400078e0004 */
[----:B------:R-:W-:Y:S02]  /*2ec0*/  IMAD.MOV.U32 R4, RZ, RZ, R9 ;  /* 0x000000ffff047224 */ /* 0x000fe400078e0009 */
[----:B------:R-:W-:-:S04]  /*2ed0*/  IMAD.MOV.U32 R5, RZ, RZ, 0x0 ;  /* 0x00000000ff057424 */ /* 0x000fc800078e00ff */
[----:B------:R-:W-:Y:S05]  /*2ee0*/  RET.REL.NODEC R4 `(_Z19init_kaiming_normaliiPf) ;  /* 0xffffffd004447950 */ /* 0x000fea0003c3ffff */
        .weak           $__internal_1_$__cuda_sm3x_div_rn_noftz_f32_slowpath
        .type           $__internal_1_$__cuda_sm3x_div_rn_noftz_f32_slowpath,@function
        .size           $__internal_1_$__cuda_sm3x_div_rn_noftz_f32_slowpath,(.L_x_68 - $__internal_1_$__cuda_sm3x_div_rn_noftz_f32_slowpath)
$__internal_1_$__cuda_sm3x_div_rn_noftz_f32_slowpath:
[--C-:B------:R-:W-:Y:S01]  /*2ef0*/  SHF.R.U32.HI R2, RZ, 0x17, R5.reuse ;  /* 0x00000017ff027819 */ /* 0x100fe20000011605 */
[----:B------:R-:W-:-:S03]  /*2f00*/  IMAD.MOV.U32 R8, RZ, RZ, R5 ;  /* 0x000000ffff087224 */ /* 0x000fc600078e0005 */
[----:B------:R-:W-:-:S05]  /*2f10*/  LOP3.LUT R6, R2, 0xff, RZ, 0xc0, !PT ;  /* 0x000000ff02067812 */ /* 0x000fca00078ec0ff */
[----:B------:R-:W-:-:S05]  /*2f20*/  VIADD R9, R6, 0xffffffff ;  /* 0xffffffff06097836 */ /* 0x000fca0000000000 */
[----:B------:R-:W-:-:S13]  /*2f30*/  ISETP.GT.U32.AND P0, PT, R9, 0xfd, PT ;  /* 0x000000fd0900780c */ /* 0x000fda0003f04070 */
[----:B------:R-:W-:Y:S01]  /*2f40*/  @!P0 IMAD.MOV.U32 R7, RZ, RZ, RZ ;  /* 0x000000ffff078224 */ /* 0x000fe200078e00ff */
[----:B------:R-:W-:Y:S06]  /*2f50*/  @!P0 BRA `(.L_x_19) ;  /* 0x0000000000408947 */ /* 0x000fec0003800000 */
[----:B------:R-:W-:Y:S01]  /*2f60*/  FSETP.GTU.FTZ.AND P0, PT, |R5|, +INF , PT ;  /* 0x7f8000000500780b */ /* 0x000fe20003f1c200 */
[----:B------:R-:W-:-:S12]  /*2f70*/  IMAD.MOV.U32 R2, RZ, RZ, R5 ;  /* 0x000000ffff027224 */ /* 0x000fd800078e0005 */
[----:B------:R-:W-:Y:S05]  /*2f80*/  @P0 BRA `(.L_x_20) ;  /* 0x0000000400280947 */ /* 0x000fea0003800000 */
[----:B------:R-:W-:-:S05]  /*2f90*/  IMAD.MOV.U32 R5, RZ, RZ, 0x40000000 ;  /* 0x40000000ff057424 */ /* 0x000fca00078e00ff */
[----:B------:R-:W-:-:S13]  /*2fa0*/  LOP3.LUT P0, RZ, R8, 0x7fffffff, R5, 0xc8, !PT ;  /* 0x7fffffff08ff7812 */ /* 0x000fda000780c805 */
[----:B------:R-:W-:Y:S05]  /*2fb0*/  @!P0 BRA `(.L_x_21) ;  /* 0x0000000400148947 */ /* 0x000fea0003800000 */
[----:B------:R-:W-:Y:S02]  /*2fc0*/  FSETP.NEU.FTZ.AND P0, PT, |R2|, +INF , PT ;  /* 0x7f8000000200780b */ /* 0x000fe40003f1d200 */
[----:B------:R-:W-:-:S04]  /*2fd0*/  LOP3.LUT P1, RZ, R5, 0x7fffffff, RZ, 0xc0, !PT ;  /* 0x7fffffff05ff7812 */ /* 0x000fc8000782c0ff */
[----:B------:R-:W-:-:S13]  /*2fe0*/  PLOP3.LUT P0, PT, P0, P1, PT, 0x2f, 0xf2 ;  /* 0x0000000000f2781c */ /* 0x000fda0000702577 */
[----:B------:R-:W-:Y:S05]  /*2ff0*/  @P0 BRA `(.L_x_22) ;  /* 0x0000000000fc0947 */ /* 0x000fea0003800000 */
[----:B------:R-:W-:-:S13]  /*3000*/  LOP3.LUT P0, RZ, R8, 0x7fffffff, RZ, 0xc0, !PT ;  /* 0x7fffffff08ff7812 */ /* 0x000fda000780c0ff */
[----:B------:R-:W-:Y:S05]  /*3010*/  @!P0 BRA `(.L_x_23) ;  /* 0x0000000000e88947 */ /* 0x000fea0003800000 */
[----:B------:R-:W-:Y:S01]  /*3020*/  ISETP.GE.AND P0, PT, R9, RZ, PT ;  /* 0x000000ff0900720c */ /* 0x000fe20003f06270 */
[----:B------:R-:W-:-:S12]  /*3030*/  IMAD.MOV.U32 R7, RZ, RZ, RZ ;  /* 0x000000ffff077224 */ /* 0x000fd800078e00ff */
[----:B------:R-:W-:Y:S01]  /*3040*/  @!P0 FFMA R8, R2, 1.84467440737095516160e+19, RZ ;  /* 0x5f80000002088823 */ /* 0x000fe200000000ff */
[----:B------:R-:W-:-:S07]  /*3050*/  @!P0 VIADD R7, R7, 0x40 ;  /* 0x0000004007078836 */ /* 0x000fce0000000000 */
.L_x_19:
[----:B------:R-:W-:Y:S01]  /*3060*/  LEA R5, R6, 0xc0800000, 0x17 ;  /* 0xc080000006057811 */ /* 0x000fe200078eb8ff */
[----:B------:R-:W-:Y:S01]  /*3070*/  UMOV UR4, 0x40000000 ;  /* 0x4000000000047882 */ /* 0x000fe20000000000 */
[----:B------:R-:W-:Y:S01]  /*3080*/  IADD3 R6, PT, PT, R7, 0x80, -R6 ;  /* 0x0000008007067810 */ /* 0x000fe20007ffe806 */
[----:B------:R-:W-:Y:S02]  /*3090*/  UIADD3 UR4, UPT, UPT, UR4, -0x800000, URZ ;  /* 0xff80000004047890 */ /* 0x000fe4000fffe0ff */
[----:B------:R-:W-:-:S04]  /*30a0*/  IMAD.IADD R5, R8, 0x1, -R5 ;  /* 0x0000000108057824 */ /* 0x000fc800078e0a05 */
[----:B------:R-:W0:Y:S01]  /*30b0*/  MUFU.RCP R2, R5 ;  /* 0x0000000500027308 */ /* 0x000e220000001000 */
[----:B------:R-:W-:-:S04]  /*30c0*/  FADD.FTZ R9, -R5, -RZ ;  /* 0x800000ff05097221 */ /* 0x000fc80000010100 */
[----:B0-----:R-:W-:-:S04]  /*30d0*/  FFMA R11, R2, R9, 1 ;  /* 0x3f800000020b7423 */ /* 0x001fc80000000009 */
[----:B------:R-:W-:-:S04]  /*30e0*/  FFMA R2, R2, R11, R2 ;  /* 0x0000000b02027223 */ /* 0x000fc80000000002 */
[----:B------:R-:W-:-:S04]  /*30f0*/  FFMA R8, R2, UR4, RZ ;  /* 0x0000000402087c23 */ /* 0x000fc800080000ff */
[----:B------:R-:W-:-:S04]  /*3100*/  FFMA R11, R9, R8, UR4 ;  /* 0x00000004090b7e23 */ /* 0x000fc80008000008 */
[----:B------:R-:W-:-:S04]  /*3110*/  FFMA R11, R2, R11, R8 ;  /* 0x0000000b020b7223 */ /* 0x000fc80000000008 */
[----:B------:R-:W-:-:S04]  /*3120*/  FFMA R10, R9, R11, UR4 ;  /* 0x00000004090a7e23 */ /* 0x000fc8000800000b */
[----:B------:R-:W-:-:S05]  /*3130*/  FFMA R8, R2, R10, R11 ;  /* 0x0000000a02087223 */ /* 0x000fca000000000b */
[----:B------:R-:W-:-:S04]  /*3140*/  SHF.R.U32.HI R5, RZ, 0x17, R8 ;  /* 0x00000017ff057819 */ /* 0x000fc80000011608 */
[----:B------:R-:W-:-:S05]  /*3150*/  LOP3.LUT R5, R5, 0xff, RZ, 0xc0, !PT ;  /* 0x000000ff05057812 */ /* 0x000fca00078ec0ff */
[----:B------:R-:W-:-:S04]  /*3160*/  IMAD.IADD R9, R5, 0x1, R6 ;  /* 0x0000000105097824 */ /* 0x000fc800078e0206 */
[----:B------:R-:W-:-:S05]  /*3170*/  VIADD R5, R9, 0xffffffff ;  /* 0xffffffff09057836 */ /* 0x000fca0000000000 */
[----:B------:R-:W-:-:S13]  /*3180*/  ISETP.GE.U32.AND P0, PT, R5, 0xfe, PT ;  /* 0x000000fe0500780c */ /* 0x000fda0003f06070 */
[----:B------:R-:W-:Y:S05]  /*3190*/  @!P0 BRA `(.L_x_24) ;  /* 0x0000000000808947 */ /* 0x000fea0003800000 */
[----:B------:R-:W-:-:S13]  /*31a0*/  ISETP.GT.AND P0, PT, R9, 0xfe, PT ;  /* 0x000000fe0900780c */ /* 0x000fda0003f04270 */
[----:B------:R-:W-:Y:S05]  /*31b0*/  @P0 BRA `(.L_x_25) ;  /* 0x00000000006c0947 */ /* 0x000fea0003800000 */
[----:B------:R-:W-:-:S13]  /*31c0*/  ISETP.GE.AND P0, PT, R9, 0x1, PT ;  /* 0x000000010900780c */ /* 0x000fda0003f06270 */
[----:B------:R-:W-:Y:S05]  /*31d0*/  @P0 BRA `(.L_x_26) ;  /* 0x0000000000980947 */ /* 0x000fea0003800000 */
[----:B------:R-:W-:Y:S02]  /*31e0*/  ISETP.GE.AND P0, PT, R9, -0x18, PT ;  /* 0xffffffe80900780c */ /* 0x000fe40003f06270 */
[----:B------:R-:W-:-:S11]  /*31f0*/  LOP3.LUT R8, R8, 0x80000000, RZ, 0xc0, !PT ;  /* 0x8000000008087812 */ /* 0x000fd600078ec0ff */
[----:B------:R-:W-:Y:S05]  /*3200*/  @!P0 BRA `(.L_x_26) ;  /* 0x00000000008c8947 */ /* 0x000fea0003800000 */
[CC--:B------:R-:W-:Y:S01]  /*3210*/  FFMA.RZ R5, R2.reuse, R10.reuse, R11 ;  /* 0x0000000a02057223 */ /* 0x0c0fe2000000c00b */
[C---:B------:R-:W-:Y:S01]  /*3220*/  VIADD R7, R9.reuse, 0x20 ;  /* 0x0000002009077836 */ /* 0x040fe20000000000 */
[C---:B------:R-:W-:Y:S02]  /*3230*/  ISETP.NE.AND P2, PT, R9.reuse, RZ, PT ;  /* 0x000000ff0900720c */ /* 0x040fe40003f45270 */
[----:B------:R-:W-:Y:S01]  /*3240*/  ISETP.NE.AND P1, PT, R9, RZ, PT ;  /* 0x000000ff0900720c */ /* 0x000fe20003f25270 */
[----:B------:R-:W-:Y:S01]  /*3250*/  IMAD.MOV R9, RZ, RZ, -R9 ;  /* 0x000000ffff097224 */ /* 0x000fe200078e0a09 */
[----:B------:R-:W-:Y:S01]  /*3260*/  LOP3.LUT R6, R5, 0x7fffff, RZ, 0xc0, !PT ;  /* 0x007fffff05067812 */ /* 0x000fe200078ec0ff */
[CCC-:B------:R-:W-:Y:S01]  /*3270*/  FFMA.RP R5, R2.reuse, R10.reuse, R11.reuse ;  /* 0x0000000a02057223 */ /* 0x1c0fe2000000800b */
[----:B------:R-:W-:Y:S02]  /*3280*/  FFMA.RM R2, R2, R10, R11 ;  /* 0x0000000a02027223 */ /* 0x000fe4000000400b */
[----:B------:R-:W-:-:S03]  /*3290*/  LOP3.LUT R6, R6, 0x800000, RZ, 0xfc, !PT ;  /* 0x0080000006067812 */ /* 0x000fc600078efcff */
[----:B------:R-:W-:Y:S02]  /*32a0*/  FSETP.NEU.FTZ.AND P0, PT, R5, R2, PT ;  /* 0x000000020500720b */ /* 0x000fe40003f1d000 */
[----:B------:R-:W-:Y:S02]  /*32b0*/  SHF.L.U32 R7, R6, R7, RZ ;  /* 0x0000000706077219 */ /* 0x000fe400000006ff */
[----:B------:R-:W-:Y:S02]  /*32c0*/  SEL R5, R9, RZ, P2 ;  /* 0x000000ff09057207 */ /* 0x000fe40001000000 */
[----:B------:R-:W-:Y:S02]  /*32d0*/  ISETP.NE.AND P1, PT, R7, RZ, P1 ;  /* 0x000000ff0700720c */ /* 0x000fe40000f25270 */
[----:B------:R-:W-:Y:S02]  /*32e0*/  SHF.R.U32.HI R5, RZ, R5, R6 ;  /* 0x00000005ff057219 */ /* 0x000fe40000011606 */
[----:B------:R-:W-:-:S02]  /*32f0*/  PLOP3.LUT P0, PT, P0, P1, PT, 0xf8, 0x8f ;  /* 0x00000000008f781c */ /* 0x000fc40000703f70 */
[----:B------:R-:W-:Y:S02]  /*3300*/  SHF.R.U32.HI R7, RZ, 0x1, R5 ;  /* 0x00000001ff077819 */ /* 0x000fe40000011605 */
[----:B------:R-:W-:-:S04]  /*3310*/  SEL R2, RZ, 0x1, !P0 ;  /* 0x00000001ff027807 */ /* 0x000fc80004000000 */
[----:B------:R-:W-:-:S04]  /*3320*/  LOP3.LUT R2, R2, 0x1, R7, 0xf8, !PT ;  /* 0x0000000102027812 */ /* 0x000fc800078ef807 */
[----:B------:R-:W-:-:S05]  /*3330*/  LOP3.LUT R2, R2, R5, RZ, 0xc0, !PT ;  /* 0x0000000502027212 */ /* 0x000fca00078ec0ff */
[----:B------:R-:W-:-:S05]  /*3340*/  IMAD.IADD R7, R7, 0x1, R2 ;  /* 0x0000000107077824 */ /* 0x000fca00078e0202 */
[----:B------:R-:W-:Y:S01]  /*3350*/  LOP3.LUT R8, R7, R8, RZ, 0xfc, !PT ;  /* 0x0000000807087212 */ /* 0x000fe200078efcff */
[----:B------:R-:W-:Y:S06]  /*3360*/  BRA `(.L_x_26) ;  /* 0x0000000000347947 */ /* 0x000fec0003800000 */
.L_x_25:
[----:B------:R-:W-:-:S04]  /*3370*/  LOP3.LUT R8, R8, 0x80000000, RZ, 0xc0, !PT ;  /* 0x8000000008087812 */ /* 0x000fc800078ec0ff */
[----:B------:R-:W-:Y:S01]  /*3380*/  LOP3.LUT R8, R8, 0x7f800000, RZ, 0xfc, !PT ;  /* 0x7f80000008087812 */ /* 0x000fe200078efcff */
[----:B------:R-:W-:Y:S06]  /*3390*/  BRA `(.L_x_26) ;  /* 0x0000000000287947 */ /* 0x000fec0003800000 */
.L_x_24:
[----:B------:R-:W-:Y:S01]  /*33a0*/  IMAD R8, R6, 0x800000, R8 ;  /* 0x0080000006087824 */ /* 0x000fe200078e0208 */
[----:B------:R-:W-:Y:S06]  /*33b0*/  BRA `(.L_x_26) ;  /* 0x0000000000207947 */ /* 0x000fec0003800000 */
.L_x_23:
[----:B------:R-:W-:-:S04]  /*33c0*/  LOP3.LUT R8, R8, 0x80000000, R5, 0x48, !PT ;  /* 0x8000000008087812 */ /* 0x000fc800078e4805 */
[----:B------:R-:W-:Y:S01]  /*33d0*/  LOP3.LUT R8, R8, 0x7f800000, RZ, 0xfc, !PT ;  /* 0x7f80000008087812 */ /* 0x000fe200078efcff */
[----:B------:R-:W-:Y:S06]  /*33e0*/  BRA `(.L_x_26) ;  /* 0x0000000000147947 */ /* 0x000fec0003800000 */
.L_x_22:
[----:B------:R-:W-:Y:S01]  /*33f0*/  LOP3.LUT R8, R8, 0x80000000, R5, 0x48, !PT ;  /* 0x8000000008087812 */ /* 0x000fe200078e4805 */
[----:B------:R-:W-:Y:S06]  /*3400*/  BRA `(.L_x_26) ;  /* 0x00000000000c7947 */ /* 0x000fec0003800000 */
.L_x_21:
[----:B------:R-:W0:Y:S01]  /*3410*/  MUFU.RSQ R8, -QNAN ;  /* 0xffc0000000087908 */ /* 0x000e220000001400 */
[----:B------:R-:W-:Y:S05]  /*3420*/  BRA `(.L_x_26) ;  /* 0x0000000000047947 */ /* 0x000fea0003800000 */
.L_x_20:
[----:B------:R-:W-:-:S07]  /*3430*/  FADD.FTZ R8, R2, 2 ;  /* 0x4000000002087421 */ /* 0x000fce0000010000 */
.L_x_26:
[----:B------:R-:W-:-:S04]  /*3440*/  IMAD.MOV.U32 R5, RZ, RZ, 0x0 ;  /* 0x00000000ff057424 */ /* 0x000fc800078e00ff */
[----:B0-----:R-:W-:Y:S05]  /*3450*/  RET.REL.NODEC R4 `(_Z19init_kaiming_normaliiPf) ;  /* 0xffffffc804e87950 */ /* 0x001fea0003c3ffff */
.L_x_27:
[----:B------:R-:W-:-:S00]  /*3460*/  BRA `(.L_x_27) ;  /* 0xfffffffc00fc7947 */ /* 0x000fc0000383ffff */
[----:B------:R-:W-:-:S00]  /*3470*/  NOP ;  /* 0x0000000000007918 */ /* 0x000fc00000000000 */
        /* <DEDUP_REMOVED lines=8> */
.L_x_68:


//--------------------- .text._Z7softmaxiiPfS_    --------------------------
	.section	.text._Z7softmaxiiPfS_,"ax",@progbits
	.align	128
        .global         _Z7softmaxiiPfS_
        .type           _Z7softmaxiiPfS_,@function
        .size           _Z7softmaxiiPfS_,(.L_x_69 - _Z7softmaxiiPfS_)
        .other          _Z7softmaxiiPfS_,@"STO_CUDA_ENTRY STV_DEFAULT"
_Z7softmaxiiPfS_:
.text._Z7softmaxiiPfS_:
[----:B------:R-:W-:Y:S01]  /*0000*/  LDC R1, c[0x0][0x37c] ;  /* 0x0000df00ff017b82 */ /* 0x000fe20000000800 */
[----:B------:R-:W0:Y:S07]  /*0010*/  S2R R2, SR_TID.Y ;  /* 0x0000000000027919 */ /* 0x000e2e0000002200 */
[----:B------:R-:W1:Y:S01]  /*0020*/  LDC R0, c[0x0][0x360] ;  /* 0x0000d800ff007b82 */ /* 0x000e620000000800 */
[----:B------:R-:W2:Y:S01]  /*0030*/  LDCU.64 UR6, c[0x0][0x380] ;  /* 0x00007000ff0677ac */ /* 0x000ea20008000a00 */
[----:B------:R-:W1:Y:S06]  /*0040*/  S2R R5, SR_TID.X ;  /* 0x0000000000057919 */ /* 0x000e6c0000002100 */
[----:B------:R-:W0:Y:S08]  /*0050*/  S2UR UR5, SR_CTAID.Y ;  /* 0x00000000000579c3 */ /* 0x000e300000002600 */
[----:B------:R-:W0:Y:S08]  /*0060*/  LDC R3, c[0x0][0x364] ;  /* 0x0000d900ff037b82 */ /* 0x000e300000000800 */
[----:B------:R-:W1:Y:S01]  /*0070*/  S2UR UR4, SR_CTAID.X ;  /* 0x00000000000479c3 */ /* 0x000e620000002500 */
[----:B0-----:R-:W-:-:S05]  /*0080*/  IMAD R3, R3, UR5, R2 ;  /* 0x0000000503037c24 */ /* 0x001fca000f8e0202 */
[----:B--2---:R-:W-:Y:S01]  /*0090*/  ISETP.GE.U32.AND P0, PT, R3, UR7, PT ;  /* 0x0000000703007c0c */ /* 0x004fe2000bf06070 */
[----:B-1----:R-:W-:-:S05]  /*00a0*/  IMAD R0, R0, UR4, R5 ;  /* 0x0000000400007c24 */ /* 0x002fca000f8e0205 */
[----:B------:R-:W-:-:S13]  /*00b0*/  ISETP.GE.U32.OR P0, PT, R0, UR6, P0 ;  /* 0x0000000600007c0c */ /* 0x000fda0008706470 */
[----:B------:R-:W-:Y:S05]  /*00c0*/  @P0 EXIT ;  /* 0x000000000000094d */ /* 0x000fea0003800000 */
[----:B------:R-:W0:Y:S01]  /*00d0*/  LDCU.64 UR4, c[0x0][0x388] ;  /* 0x00007100ff0477ac */ /* 0x000e220008000a00 */
[----:B------:R-:W-:Y:S01]  /*00e0*/  IMAD R3, R3, UR6, RZ ;  /* 0x0000000603037c24 */ /* 0x000fe2000f8e02ff */
[----:B------:R-:W1:Y:S01]  /*00f0*/  LDCU.64 UR8, c[0x0][0x358] ;  /* 0x00006b00ff0877ac */ /* 0x000e620008000a00 */
[----:B0-----:R-:W-:Y:S02]  /*0100*/  MOV R12, UR4 ;  /* 0x00000004000c7c02 */ /* 0x001fe40008000f00 */
[----:B------:R-:W-:-:S03]  /*0110*/  MOV R13, UR5 ;  /* 0x00000005000d7c02 */ /* 0x000fc60008000f00 */
[----:B------:R-:W-:-:S06]  /*0120*/  IMAD.WIDE.U32 R6, R3, 0x4, R12 ;  /* 0x0000000403067825 */ /* 0x000fcc00078e000c */
[----:B-1----:R0:W5:Y:S01]  /*0130*/  LDG.E R6, desc[UR8][R6.64] ;  /* 0x0000000806067981 */ /* 0x002162000c1e1900 */
[----:B------:R-:W-:-:S09]  /*0140*/  UISETP.GE.AND UP0, UPT, UR6, 0x2, UPT ;  /* 0x000000020600788c */ /* 0x000fd2000bf06270 */
[----:B0-----:R-:W-:Y:S05]  /*0150*/  BRA.U !UP0, `(.L_x_28) ;  /* 0x0000000908247547 */ /* 0x001fea000b800000 */
[----:B------:R-:W-:Y:S02]  /*0160*/  UIADD3 UR5, UPT, UPT, UR6, -0x2, URZ ;  /* 0xfffffffe06057890 */ /* 0x000fe4000fffe0ff */
[----:B------:R-:W-:Y:S02]  /*0170*/  UIADD3 UR4, UPT, UPT, UR6, -0x1, URZ ;  /* 0xffffffff06047890 */ /* 0x000fe4000fffe0ff */
[----:B------:R-:W-:Y:S02]  /*0180*/  UISETP.GE.U32.AND UP0, UPT, UR5, 0xf, UPT ;  /* 0x0000000f0500788c */ /* 0x000fe4000bf06070 */
[----:B------:R-:W-:Y:S01]  /*0190*/  ULOP3.LUT UR7, UR4, 0xf, URZ, 0xc0, !UPT ;  /* 0x0000000f04077892 */ /* 0x000fe2000f8ec0ff */
[----:B------:R-:W-:-:S06]  /*01a0*/  UMOV UR5, 0x1 ;  /* 0x0000000100057882 */ /* 0x000fcc0000000000 */
[----:B------:R-:W-:Y:S05]  /*01b0*/  BRA.U !UP0, `(.L_x_29) ;  /* 0x0000000508087547 */ /* 0x000fea000b800000 */
[----:B------:R-:W0:Y:S01]  /*01c0*/  LDC.64 R12, c[0x0][0x388] ;  /* 0x0000e200ff0c7b82 */ /* 0x000e220000000a00 */
[----:B------:R-:W-:Y:S01]  /*01d0*/  ULOP3.LUT UR5, UR4, 0xfffffff0, URZ, 0xc0, !UPT ;  /* 0xfffffff004057892 */ /* 0x000fe2000f8ec0ff */
[----:B------:R-:W-:Y:S01]  /*01e0*/  MOV R4, R3 ;  /* 0x0000000300047202 */ /* 0x000fe20000000f00 */
[----:B------:R-:W-:Y:S02]  /*01f0*/  UMOV UR6, 0x8 ;  /* 0x0000000800067882 */ /* 0x000fe40000000000 */
[----:B------:R-:W-:-:S12]  /*0200*/  UIADD3 UR5, UPT, UPT, -UR5, URZ, URZ ;  /* 0x000000ff05057290 */ /* 0x000fd8000fffe1ff */
.L_x_30:
[C---:B------:R-:W-:Y:S02]  /*0210*/  IADD3 R11, PT, PT, R4.reuse, 0x1, RZ ;  /* 0x00000001040b7810 */ /* 0x040fe40007ffe0ff */
[C---:B------:R-:W-:Y:S02]  /*0220*/  IADD3 R17, PT, PT, R4.reuse, 0x2, RZ ;  /* 0x0000000204117810 */ /* 0x040fe40007ffe0ff */
[C---:B------:R-:W-:Y:S01]  /*0230*/  IADD3 R19, PT, PT, R4.reuse, 0x3, RZ ;  /* 0x0000000304137810 */ /* 0x040fe20007ffe0ff */
[----:B0-----:R-:W-:Y:S01]  /*0240*/  IMAD.WIDE.U32 R10, R11, 0x4, R12 ;  /* 0x000000040b0a7825 */ /* 0x001fe200078e000c */
[----:B------:R-:W-:-:S03]  /*0250*/  IADD3 R9, PT, PT, R4, 0x4, RZ ;  /* 0x0000000404097810 */ /* 0x000fc60007ffe0ff */
[--C-:B------:R-:W-:Y:S01]  /*0260*/  IMAD.WIDE.U32 R16, R17, 0x4, R12.reuse ;  /* 0x0000000411107825 */ /* 0x100fe200078e000c */
[C---:B------:R-:W-:Y:S01]  /*0270*/  IADD3 R21, PT, PT, R4.reuse, 0x5, RZ ;  /* 0x0000000504157810 */ /* 0x040fe20007ffe0ff */
[----:B------:R-:W2:Y:S01]  /*0280*/  LDG.E R5, desc[UR8][R10.64] ;  /* 0x000000080a057981 */ /* 0x000ea2000c1e1900 */
[C---:B------:R-:W-:Y:S01]  /*0290*/  IADD3 R23, PT, PT, R4.reuse, 0x6, RZ ;  /* 0x0000000604177810 */ /* 0x040fe20007ffe0ff */
[--C-:B------:R-:W-:Y:S01]  /*02a0*/  IMAD.WIDE.U32 R18, R19, 0x4, R12.reuse ;  /* 0x0000000413127825 */ /* 0x100fe200078e000c */
[C---:B------:R-:W-:Y:S01]  /*02b0*/  IADD3 R27, PT, PT, R4.reuse, 0x9, RZ ;  /* 0x00000009041b7810 */ /* 0x040fe20007ffe0ff */
[----:B------:R0:W2:Y:S01]  /*02c0*/  LDG.E R2, desc[UR8][R16.64] ;  /* 0x0000000810027981 */ /* 0x0000a2000c1e1900 */
[----:B------:R-:W-:Y:S01]  /*02d0*/  IADD3 R15, PT, PT, R4, 0x7, RZ ;  /* 0x00000007040f7810 */ /* 0x000fe20007ffe0ff */
[--C-:B------:R-:W-:Y:S02]  /*02e0*/  IMAD.WIDE.U32 R8, R9, 0x4, R12.reuse ;  /* 0x0000000409087825 */ /* 0x100fe400078e000c */
[----:B------:R1:W3:Y:S02]  /*02f0*/  LDG.E R7, desc[UR8][R18.64] ;  /* 0x0000000812077981 */ /* 0x0002e4000c1e1900 */
[----:B------:R-:W-:-:S02]  /*0300*/  IMAD.WIDE.U32 R20, R21, 0x4, R12 ;  /* 0x0000000415147825 */ /* 0x000fc400078e000c */
[----:B------:R-:W3:Y:S01]  /*0310*/  LDG.E R8, desc[UR8][R8.64] ;  /* 0x0000000808087981 */ /* 0x000ee2000c1e1900 */
[C---:B0-----:R-:W-:Y:S01]  /*0320*/  IADD3 R17, PT, PT, R4.reuse, 0x8, RZ ;  /* 0x0000000804117810 */ /* 0x041fe20007ffe0ff */
[--C-:B------:R-:W-:Y:S02]  /*0330*/  IMAD.WIDE.U32 R22, R23, 0x4, R12.reuse ;  /* 0x0000000417167825 */ /* 0x100fe400078e000c */
[----:B------:R0:W4:Y:S02]  /*0340*/  LDG.E R25, desc[UR8][R20.64] ;  /* 0x0000000814197981 */ /* 0x000124000c1e1900 */
[--C-:B-1----:R-:W-:Y:S01]  /*0350*/  IMAD.WIDE.U32 R18, R27, 0x4, R12.reuse ;  /* 0x000000041b127825 */ /* 0x102fe200078e000c */
[C---:B------:R-:W-:Y:S01]  /*0360*/  IADD3 R27, PT, PT, R4.reuse, 0xa, RZ ;  /* 0x0000000a041b7810 */ /* 0x040fe20007ffe0ff */
[----:B------:R1:W4:Y:S02]  /*0370*/  LDG.E R24, desc[UR8][R22.64] ;  /* 0x0000000816187981 */ /* 0x000324000c1e1900 */
[--C-:B------:R-:W-:Y:S01]  /*0380*/  IMAD.WIDE.U32 R14, R15, 0x4, R12.reuse ;  /* 0x000000040f0e7825 */ /* 0x100fe200078e000c */
[C---:B------:R-:W-:Y:S01]  /*0390*/  IADD3 R29, PT, PT, R4.reuse, 0xb, RZ ;  /* 0x0000000b041d7810 */ /* 0x040fe20007ffe0ff */
[----:B------:R1:W4:Y:S02]  /*03a0*/  LDG.E R9, desc[UR8][R18.64] ;  /* 0x0000000812097981 */ /* 0x000324000c1e1900 */
[--C-:B------:R-:W-:Y:S01]  /*03b0*/  IMAD.WIDE.U32 R16, R17, 0x4, R12.reuse ;  /* 0x0000000411107825 */ /* 0x100fe200078e000c */
[C---:B0-----:R-:W-:Y:S01]  /*03c0*/  IADD3 R21, PT, PT, R4.reuse, 0xe, RZ ;  /* 0x0000000e04157810 */ /* 0x041fe20007ffe0ff */
[----:B------:R0:W4:Y:S01]  /*03d0*/  LDG.E R11, desc[UR8][R14.64] ;  /* 0x000000080e0b7981 */ /* 0x000122000c1e1900 */
[----:B-1----:R-:W-:Y:S01]  /*03e0*/  IADD3 R23, PT, PT, R4, 0xc, RZ ;  /* 0x0000000c04177810 */ /* 0x002fe20007ffe0ff */
[----:B------:R-:W-:-:S02]  /*03f0*/  IMAD.WIDE.U32 R26, R27, 0x4, R12 ;  /* 0x000000041b1a7825 */ /* 0x000fc400078e000c */
[----:B------:R1:W4:Y:S02]  /*0400*/  LDG.E R10, desc[UR8][R16.64] ;  /* 0x00000008100a7981 */ /* 0x000324000c1e1900 */
[--C-:B------:R-:W-:Y:S01]  /*0410*/  IMAD.WIDE.U32 R28, R29, 0x4, R12.reuse ;  /* 0x000000041d1c7825 */ /* 0x100fe200078e000c */
[C---:B------:R-:W-:Y:S01]  /*0420*/  IADD3 R19, PT, PT, R4.reuse, 0xf, RZ ;  /* 0x0000000f04137810 */ /* 0x040fe20007ffe0ff */
[----:B------:R-:W4:Y:S01]  /*0430*/  LDG.E R26, desc[UR8][R26.64] ;  /* 0x000000081a1a7981 */ /* 0x000f22000c1e1900 */
[C---:B0-----:R-:W-:Y:S01]  /*0440*/  IADD3 R15, PT, PT, R4.reuse, 0xd, RZ ;  /* 0x0000000d040f7810 */ /* 0x041fe20007ffe0ff */
[--C-:B------:R-:W-:Y:S01]  /*0450*/  IMAD.WIDE.U32 R22, R23, 0x4, R12.reuse ;  /* 0x0000000417167825 */ /* 0x100fe200078e000c */
[----:B------:R-:W-:Y:S01]  /*0460*/  IADD3 R4, PT, PT, R4, 0x10, RZ ;  /* 0x0000001004047810 */ /* 0x000fe20007ffe0ff */
[----:B------:R-:W4:Y:S02]  /*0470*/  LDG.E R28, desc[UR8][R28.64] ;  /* 0x000000081c1c7981 */ /* 0x000f24000c1e1900 */
[----:B------:R-:W-:-:S02]  /*0480*/  IMAD.WIDE.U32 R14, R15, 0x4, R12 ;  /* 0x000000040f0e7825 */ /* 0x000fc400078e000c */
[----:B------:R-:W4:Y:S02]  /*0490*/  LDG.E R23, desc[UR8][R22.64] ;  /* 0x0000000816177981 */ /* 0x000f24000c1e1900 */
[--C-:B-1----:R-:W-:Y:S02]  /*04a0*/  IMAD.WIDE.U32 R16, R21, 0x4, R12.reuse ;  /* 0x0000000415107825 */ /* 0x102fe400078e000c */
[----:B------:R-:W4:Y:S02]  /*04b0*/  LDG.E R14, desc[UR8][R14.64] ;  /* 0x000000080e0e7981 */ /* 0x000f24000c1e1900 */
[--C-:B------:R-:W-:Y:S02]  /*04c0*/  IMAD.WIDE.U32 R18, R19, 0x4, R12.reuse ;  /* 0x0000000413127825 */ /* 0x100fe400078e000c */
[----:B------:R-:W4:Y:S02]  /*04d0*/  LDG.E R17, desc[UR8][R16.64] ;  /* 0x0000000810117981 */ /* 0x000f24000c1e1900 */
[----:B------:R-:W-:-:S02]  /*04e0*/  IMAD.WIDE.U32 R20, R4, 0x4, R12 ;  /* 0x0000000404147825 */ /* 0x000fc400078e000c */
[----:B------:R-:W4:Y:S04]  /*04f0*/  LDG.E R18, desc[UR8][R18.64] ;  /* 0x0000000812127981 */ /* 0x000f28000c1e1900 */
[----:B------:R-:W4:Y:S01]  /*0500*/  LDG.E R21, desc[UR8][R20.64] ;  /* 0x0000000814157981 */ /* 0x000f22000c1e1900 */
[----:B------:R-:W-:-:S04]  /*0510*/  UIADD3 UR5, UPT, UPT, UR5, 0x10, URZ ;  /* 0x0000001005057890 */ /* 0x000fc8000fffe0ff */
[----:B------:R-:W-:Y:S02]  /*0520*/  UISETP.NE.AND UP0, UPT, UR5, URZ, UPT ;  /* 0x000000ff0500728c */ /* 0x000fe4000bf05270 */
[----:B------:R-:W-:Y:S01]  /*0530*/  UIADD3 UR6, UPT, UPT, UR6, 0x10, URZ ;  /* 0x0000001006067890 */ /* 0x000fe2000fffe0ff */
[----:B--2--5:R-:W-:-:S04]  /*0540*/  FMNMX3 R2, R6, R5, R2, !PT ;  /* 0x0000000506027276 */ /* 0x024fc80007800002 */
[----:B---3--:R-:W-:-:S04]  /*0550*/  FMNMX3 R2, R2, R7, R8, !PT ;  /* 0x0000000702027276 */ /* 0x008fc80007800008 */
[----:B----4-:R-:W-:-:S04]  /*0560*/  FMNMX3 R2, R2, R25, R24, !PT ;  /* 0x0000001902027276 */ /* 0x010fc80007800018 */
[----:B------:R-:W-:-:S04]  /*0570*/  FMNMX3 R2, R2, R11, R10, !PT ;  /* 0x0000000b02027276 */ /* 0x000fc8000780000a */
[----:B------:R-:W-:-:S04]  /*0580*/  FMNMX3 R2, R2, R9, R26, !PT ;  /* 0x0000000902027276 */ /* 0x000fc8000780001a */
[----:B------:R-:W-:-:S04]  /*0590*/  FMNMX3 R2, R2, R28, R23, !PT ;  /* 0x0000001c02027276 */ /* 0x000fc80007800017 */
[----:B------:R-:W-:-:S04]  /*05a0*/  FMNMX3 R2, R2, R14, R17, !PT ;  /* 0x0000000e02027276 */ /* 0x000fc80007800011 */
[----:B------:R-:W-:Y:S01]  /*05b0*/  FMNMX3 R6, R2, R18, R21, !PT ;  /* 0x0000001202067276 */ /* 0x000fe20007800015 */
[----:B------:R-:W-:Y:S06]  /*05c0*/  BRA.U UP0, `(.L_x_30) ;  /* 0xfffffffd00107547 */ /* 0x000fec000b83ffff */
[----:B------:R-:W-:-:S12]  /*05d0*/  UIADD3 UR5, UPT, UPT, UR6, -0x7, URZ ;  /* 0xfffffff906057890 */ /* 0x000fd8000fffe0ff */
.L_x_29:
[----:B------:R-:W-:-:S09]  /*05e0*/  UISETP.NE.AND UP0, UPT, UR7, URZ, UPT ;  /* 0x000000ff0700728c */ /* 0x000fd2000bf05270 */
[----:B------:R-:W-:Y:S05]  /*05f0*/  BRA.U !UP0, `(.L_x_28) ;  /* 0x0000000108fc7547 */ /* 0x000fea000b800000 */
[----:B------:R-:W-:Y:S02]  /*0600*/  UISETP.GE.U32.AND UP0, UPT, UR7, 0x8, UPT ;  /* 0x000000080700788c */ /* 0x000fe4000bf06070 */
[----:B------:R-:W-:-:S04]  /*0610*/  ULOP3.LUT UR6, UR4, 0x7, URZ, 0xc0, !UPT ;  /* 0x0000000704067892 */ /* 0x000fc8000f8ec0ff */
[----:B------:R-:W-:-:S03]  /*0620*/  UISETP.NE.AND UP1, UPT, UR6, URZ, UPT ;  /* 0x000000ff0600728c */ /* 0x000fc6000bf25270 */
[----:B------:R-:W-:Y:S08]  /*0630*/  BRA.U !UP0, `(.L_x_31) ;  /* 0x0000000108747547 */ /* 0x000ff0000b800000 */
[----:B------:R-:W-:-:S04]  /*0640*/  IADD3 R7, PT, PT, R3, UR5, RZ ;  /* 0x0000000503077c10 */ /* 0x000fc8000fffe0ff */
[C---:B------:R-:W-:Y:S01]  /*0650*/  IADD3 R19, PT, PT, R7.reuse, 0x1, RZ ;  /* 0x0000000107137810 */ /* 0x040fe20007ffe0ff */
[C-C-:B------:R-:W-:Y:S01]  /*0660*/  IMAD.WIDE.U32 R16, R7.reuse, 0x4, R12.reuse ;  /* 0x0000000407107825 */ /* 0x140fe200078e000c */
[C---:B------:R-:W-:Y:S02]  /*0670*/  IADD3 R11, PT, PT, R7.reuse, 0x3, RZ ;  /* 0x00000003070b7810 */ /* 0x040fe40007ffe0ff */
[----:B------:R-:W-:Y:S01]  /*0680*/  IADD3 R21, PT, PT, R7, 0x2, RZ ;  /* 0x0000000207157810 */ /* 0x000fe20007ffe0ff */
[--C-:B------:R-:W-:Y:S01]  /*0690*/  IMAD.WIDE.U32 R18, R19, 0x4, R12.reuse ;  /* 0x0000000413127825 */ /* 0x100fe200078e000c */
[C---:B------:R-:W-:Y:S01]  /*06a0*/  IADD3 R15, PT, PT, R7.reuse, 0x4, RZ ;  /* 0x00000004070f7810 */ /* 0x040fe20007ffe0ff */
[----:B------:R0:W2:Y:S01]  /*06b0*/  LDG.E R5, desc[UR8][R16.64] ;  /* 0x0000000810057981 */ /* 0x0000a2000c1e1900 */
[----:B------:R-:W-:Y:S01]  /*06c0*/  IADD3 R9, PT, PT, R7, 0x5, RZ ;  /* 0x0000000507097810 */ /* 0x000fe20007ffe0ff */
[--C-:B------:R-:W-:Y:S01]  /*06d0*/  IMAD.WIDE.U32 R10, R11, 0x4, R12.reuse ;  /* 0x000000040b0a7825 */ /* 0x100fe200078e000c */
[----:B------:R-:W-:Y:S01]  /*06e0*/  IADD3 R23, PT, PT, R7, 0x6, RZ ;  /* 0x0000000607177810 */ /* 0x000fe20007ffe0ff */
[----:B------:R1:W2:Y:S02]  /*06f0*/  LDG.E R2, desc[UR8][R18.64] ;  /* 0x0000000812027981 */ /* 0x0002a4000c1e1900 */
[--C-:B------:R-:W-:Y:S01]  /*0700*/  IMAD.WIDE.U32 R20, R21, 0x4, R12.reuse ;  /* 0x0000000415147825 */ /* 0x100fe200078e000c */
[----:B------:R-:W-:Y:S01]  /*0710*/  IADD3 R7, PT, PT, R7, 0x7, RZ ;  /* 0x0000000707077810 */ /* 0x000fe20007ffe0ff */
[----:B------:R-:W3:Y:S02]  /*0720*/  LDG.E R10, desc[UR8][R10.64] ;  /* 0x000000080a0a7981 */ /* 0x000ee4000c1e1900 */
[----:B------:R-:W-:-:S02]  /*0730*/  IMAD.WIDE.U32 R14, R15, 0x4, R12 ;  /* 0x000000040f0e7825 */ /* 0x000fc400078e000c */
[----:B------:R-:W3:Y:S02]  /*0740*/  LDG.E R4, desc[UR8][R20.64] ;  /* 0x0000000814047981 */ /* 0x000ee4000c1e1900 */
[--C-:B------:R-:W-:Y:S02]  /*0750*/  IMAD.WIDE.U32 R8, R9, 0x4, R12.reuse ;  /* 0x0000000409087825 */ /* 0x100fe400078e000c */
[----:B------:R-:W4:Y:S02]  /*0760*/  LDG.E R15, desc[UR8][R14.64] ;  /* 0x000000080e0f7981 */ /* 0x000f24000c1e1900 */
[--C-:B0-----:R-:W-:Y:S02]  /*0770*/  IMAD.WIDE.U32 R16, R23, 0x4, R12.reuse ;  /* 0x0000000417107825 */ /* 0x101fe400078e000c */
[----:B------:R-:W4:Y:S02]  /*0780*/  LDG.E R8, desc[UR8][R8.64] ;  /* 0x0000000808087981 */ /* 0x000f24000c1e1900 */
[----:B-1----:R-:W-:-:S02]  /*0790*/  IMAD.WIDE.U32 R18, R7, 0x4, R12 ;  /* 0x0000000407127825 */ /* 0x002fc400078e000c */
[----:B------:R-:W4:Y:S04]  /*07a0*/  LDG.E R17, desc[UR8][R16.64] ;  /* 0x0000000810117981 */ /* 0x000f28000c1e1900 */
[----:B------:R-:W4:Y:S01]  /*07b0*/  LDG.E R18, desc[UR8][R18.64] ;  /* 0x0000000812127981 */ /* 0x000f22000c1e1900 */
[----:B------:R-:W-:Y:S01]  /*07c0*/  UIADD3 UR5, UPT, UPT, UR5, 0x8, URZ ;  /* 0x0000000805057890 */ /* 0x000fe2000fffe0ff */
[----:B--2--5:R-:W-:-:S04]  /*07d0*/  FMNMX3 R5, R6, R5, R2, !PT ;  /* 0x0000000506057276 */ /* 0x024fc80007800002 */
[----:B---3--:R-:W-:-:S04]  /*07e0*/  FMNMX3 R4, R5, R4, R10, !PT ;  /* 0x0000000405047276 */ /* 0x008fc8000780000a */
[----:B----4-:R-:W-:-:S04]  /*07f0*/  FMNMX3 R4, R4, R15, R8, !PT ;  /* 0x0000000f04047276 */ /* 0x010fc80007800008 */
[----:B------:R-:W-:-:S07]  /*0800*/  FMNMX3 R6, R4, R17, R18, !PT ;  /* 0x0000001104067276 */ /* 0x000fce0007800012 */
.L_x_31:
        /* <DEDUP_REMOVED lines=10> */
[--C-:B------:R-:W-:Y:S02]  /*08b0*/  IMAD.WIDE.U32 R8, R9, 0x4, R12.reuse ;  /* 0x0000000409087825 */ /* 0x100fe400078e000c */
[----:B------:R-:W2:Y:S02]  /*08c0*/  LDG.E R5, desc[UR8][R4.64] ;  /* 0x0000000804057981 */ /* 0x000ea4000c1e1900 */
[--C-:B------:R-:W-:Y:S02]  /*08d0*/  IMAD.WIDE.U32 R10, R11, 0x4, R12.reuse ;  /* 0x000000040b0a7825 */ /* 0x100fe400078e000c */
[----:B------:R-:W2:Y:S02]  /*08e0*/  LDG.E R8, desc[UR8][R8.64] ;  /* 0x0000000808087981 */ /* 0x000ea4000c1e1900 */
[----:B------:R-:W-:-:S02]  /*08f0*/  IMAD.WIDE.U32 R14, R15, 0x4, R12 ;  /* 0x000000040f0e7825 */ /* 0x000fc400078e000c */
[----:B------:R-:W3:Y:S04]  /*0900*/  LDG.E R11, desc[UR8][R10.64] ;  /* 0x000000080a0b7981 */ /* 0x000ee8000c1e1900 */
[----:B------:R-:W3:Y:S01]  /*0910*/  LDG.E R14, desc[UR8][R14.64] ;  /* 0x000000080e0e7981 */ /* 0x000ee2000c1e1900 */
[----:B------:R-:W-:Y:S01]  /*0920*/  UIADD3 UR5, UPT, UPT, UR5, 0x4, URZ ;  /* 0x0000000405057890 */ /* 0x000fe2000fffe0ff */
[----:B--2--5:R-:W-:-:S04]  /*0930*/  FMNMX3 R6, R6, R5, R8, !PT ;  /* 0x0000000506067276 */ /* 0x024fc80007800008 */
[----:B---3--:R-:W-:-:S07]  /*0940*/  FMNMX3 R6, R6, R11, R14, !PT ;  /* 0x0000000b06067276 */ /* 0x008fce000780000e */
.L_x_32:
[----:B------:R-:W-:Y:S05]  /*0950*/  BRA.U !UP1, `(.L_x_28) ;  /* 0x0000000109247547 */ /* 0x000fea000b800000 */
[----:B------:R-:W-:Y:S01]  /*0960*/  IADD3 R7, PT, PT, R3, UR5, RZ ;  /* 0x0000000503077c10 */ /* 0x000fe2000fffe0ff */
[----:B------:R-:W-:-:S12]  /*0970*/  UIADD3 UR4, UPT, UPT, -UR4, URZ, URZ ;  /* 0x000000ff04047290 */ /* 0x000fd8000fffe1ff */
.L_x_33:
[----:B------:R-:W-:-:S06]  /*0980*/  IMAD.WIDE.U32 R4, R7, 0x4, R12 ;  /* 0x0000000407047825 */ /* 0x000fcc00078e000c */
[----:B------:R-:W2:Y:S01]  /*0990*/  LDG.E R5, desc[UR8][R4.64] ;  /* 0x0000000804057981 */ /* 0x000ea2000c1e1900 */
[----:B------:R-:W-:Y:S01]  /*09a0*/  UIADD3 UR4, UPT, UPT, UR4, 0x1, URZ ;  /* 0x0000000104047890 */ /* 0x000fe2000fffe0ff */
[----:B------:R-:W-:-:S03]  /*09b0*/  IADD3 R7, PT, PT, R7, 0x1, RZ ;  /* 0x0000000107077810 */ /* 0x000fc60007ffe0ff */
[----:B------:R-:W-:Y:S01]  /*09c0*/  UISETP.NE.AND UP0, UPT, UR4, URZ, UPT ;  /* 0x000000ff0400728c */ /* 0x000fe2000bf05270 */
[----:B--2--5:R-:W-:-:S08]  /*09d0*/  FMNMX R6, R5, R6, !PT ;  /* 0x0000000605067209 */ /* 0x024fd00007800000 */
[----:B------:R-:W-:Y:S05]  /*09e0*/  BRA.U UP0, `(.L_x_33) ;  /* 0xfffffffd00e47547 */ /* 0x000fea000b83ffff */
.L_x_28:
[----:B------:R-:W0:Y:S01]  /*09f0*/  LDCU UR5, c[0x0][0x380] ;  /* 0x00007000ff0577ac */ /* 0x000e220008000800 */
[----:B------:R-:W-:Y:S01]  /*0a00*/  HFMA2 R5, -RZ, RZ, 0, 0 ;  /* 0x00000000ff057431 */ /* 0x000fe200000001ff */
[----:B0-----:R-:W-:-:S09]  /*0a10*/  UISETP.GE.AND UP0, UPT, UR5, 0x1, UPT ;  /* 0x000000010500788c */ /* 0x001fd2000bf06270 */
[----:B------:R-:W-:Y:S05]  /*0a20*/  BRA.U !UP0, `(.L_x_34) ;  /* 0x0000000d08587547 */ /* 0x000fea000b800000 */
[----:B------:R-:W-:Y:S01]  /*0a30*/  UISETP.GE.U32.AND UP1, UPT, UR5, 0x8, UPT ;  /* 0x000000080500788c */ /* 0x000fe2000bf26070 */
[----:B------:R-:W-:Y:S01]  /*0a40*/  MOV R5, RZ ;  /* 0x000000ff00057202 */ /* 0x000fe20000000f00 */
[----:B------:R-:W-:Y:S01]  /*0a50*/  ULOP3.LUT UR6, UR5, 0x7, URZ, 0xc0, !UPT ;  /* 0x0000000705067892 */ /* 0x000fe2000f8ec0ff */
[----:B------:R-:W-:-:S03]  /*0a60*/  UMOV UR4, URZ ;  /* 0x000000ff00047c82 */ /* 0x000fc60008000000 */
[----:B------:R-:W-:-:S03]  /*0a70*/  UISETP.NE.AND UP0, UPT, UR6, URZ, UPT ;  /* 0x000000ff0600728c */ /* 0x000fc6000bf05270 */
[----:B------:R-:W-:Y:S08]  /*0a80*/  BRA.U !UP1, `(.L_x_35) ;  /* 0x0000000509a47547 */ /* 0x000ff0000b800000 */
[----:B------:R-:W-:Y:S01]  /*0a90*/  ULOP3.LUT UR4, UR5, 0x7ffffff8, URZ, 0xc0, !UPT ;  /* 0x7ffffff805047892 */ /* 0x000fe2000f8ec0ff */
[----:B------:R-:W-:Y:S02]  /*0aa0*/  IADD3 R7, PT, PT, R3, 0x3, RZ ;  /* 0x0000000303077810 */ /* 0x000fe40007ffe0ff */
[----:B------:R-:W-:Y:S01]  /*0ab0*/  MOV R5, RZ ;  /* 0x000000ff00057202 */ /* 0x000fe20000000f00 */
[----:B------:R-:W-:-:S12]  /*0ac0*/  UIADD3 UR7, UPT, UPT, -UR4, URZ, URZ ;  /* 0x000000ff04077290 */ /* 0x000fd8000fffe1ff */
.L_x_36:
[C---:B------:R-:W-:Y:S01]  /*0ad0*/  IADD3 R9, PT, PT, R7.reuse, -0x3, RZ ;  /* 0xfffffffd07097810 */ /* 0x040fe20007ffe0ff */
[----:B------:R-:W-:-:S04]  /*0ae0*/  IMAD.WIDE.U32 R14, R7, 0x4, R12 ;  /* 0x00000004070e7825 */ /* 0x000fc800078e000c */
[----:B------:R-:W-:Y:S01]  /*0af0*/  IMAD.WIDE.U32 R8, R9, 0x4, R12 ;  /* 0x0000000409087825 */ /* 0x000fe200078e000c */
[----:B------:R0:W2:Y:S01]  /*0b00*/  LDG.E R21, desc[UR8][R14.64] ;  /* 0x000000080e157981 */ /* 0x0000a2000c1e1900 */
[----:B------:R-:W-:-:S03]  /*0b10*/  IADD3 R11, PT, PT, R7, -0x2, RZ ;  /* 0xfffffffe070b7810 */ /* 0x000fc60007ffe0ff */
[----:B------:R-:W3:Y:S01]  /*0b20*/  LDG.E R27, desc[UR8][R8.64] ;  /* 0x00000008081b7981 */ /* 0x000ee2000c1e1900 */
[----:B------:R-:W-:Y:S01]  /*0b30*/  IADD3 R23, PT, PT, R7, -0x1, RZ ;  /* 0xffffffff07177810 */ /* 0x000fe20007ffe0ff */
[----:B------:R-:W-:Y:S01]  /*0b40*/  IMAD.WIDE.U32 R10, R11, 0x4, R12 ;  /* 0x000000040b0a7825 */ /* 0x000fe200078e000c */
[----:B------:R-:W-:-:S03]  /*0b50*/  IADD3 R19, PT, PT, R7, 0x1, RZ ;  /* 0x0000000107137810 */ /* 0x000fc60007ffe0ff */
[--C-:B------:R-:W-:Y:S01]  /*0b60*/  IMAD.WIDE.U32 R22, R23, 0x4, R12.reuse ;  /* 0x0000000417167825 */ /* 0x100fe200078e000c */
[----:B------:R1:W4:Y:S01]  /*0b70*/  LDG.E R25, desc[UR8][R10.64] ;  /* 0x000000080a197981 */ /* 0x000322000c1e1900 */
[----:B------:R-:W-:Y:S02]  /*0b80*/  IADD3 R17, PT, PT, R7, 0x2, RZ ;  /* 0x0000000207117810 */ /* 0x000fe40007ffe0ff */
[--C-:B------:R-:W-:Y:S02]  /*0b90*/  IMAD.WIDE.U32 R18, R19, 0x4, R12.reuse ;  /* 0x0000000413127825 */ /* 0x100fe400078e000c */
[----:B------:R-:W4:Y:S02]  /*0ba0*/  LDG.E R23, desc[UR8][R22.64] ;  /* 0x0000000816177981 */ /* 0x000f24000c1e1900 */
[----:B------:R-:W-:Y:S02]  /*0bb0*/  IMAD.WIDE.U32 R16, R17, 0x4, R12 ;  /* 0x0000000411107825 */ /* 0x000fe400078e000c */
[----:B------:R4:W4:Y:S01]  /*0bc0*/  LDG.E R19, desc[UR8][R18.64] ;  /* 0x0000000812137981 */ /* 0x000922000c1e1900 */
[----:B------:R-:W-:-:S03]  /*0bd0*/  IADD3 R29, PT, PT, R7, 0x3, RZ ;  /* 0x00000003071d7810 */ /* 0x000fc60007ffe0ff */
[----:B------:R-:W4:Y:S01]  /*0be0*/  LDG.E R17, desc[UR8][R16.64] ;  /* 0x0000000810117981 */ /* 0x000f22000c1e1900 */
[----:B0-----:R-:W-:Y:S01]  /*0bf0*/  IADD3 R15, PT, PT, R7, 0x4, RZ ;  /* 0x00000004070f7810 */ /* 0x001fe20007ffe0ff */
[----:B------:R-:W-:-:S04]  /*0c00*/  IMAD.WIDE.U32 R28, R29, 0x4, R12 ;  /* 0x000000041d1c7825 */ /* 0x000fc800078e000c */
[----:B------:R-:W-:Y:S01]  /*0c10*/  IMAD.WIDE.U32 R14, R15, 0x4, R12 ;  /* 0x000000040f0e7825 */ /* 0x000fe200078e000c */
[----:B------:R-:W4:Y:S04]  /*0c20*/  LDG.E R9, desc[UR8][R28.64] ;  /* 0x000000081c097981 */ /* 0x000f28000c1e1900 */
[----:B------:R0:W4:Y:S01]  /*0c30*/  LDG.E R11, desc[UR8][R14.64] ;  /* 0x000000080e0b7981 */ /* 0x000122000c1e1900 */
[----:B------:R-:W-:Y:S01]  /*0c40*/  HFMA2 R2, -RZ, RZ, 0.96630859375, -0.0022525787353515625 ;  /* 0x3bbb989dff027431 */ /* 0x000fe200000001ff */
[----:B-1----:R-:W-:Y:S01]  /*0c50*/  MOV R10, 0x437c0000 ;  /* 0x437c0000000a7802 */ /* 0x002fe20000000f00 */
[----:B------:R-:W-:Y:S01]  /*0c60*/  UIADD3 UR7, UPT, UPT, UR7, 0x8, URZ ;  /* 0x0000000807077890 */ /* 0x000fe2000fffe0ff */
[----:B------:R-:W-:-:S03]  /*0c70*/  IADD3 R7, PT, PT, R7, 0x8, RZ ;  /* 0x0000000807077810 */ /* 0x000fc60007ffe0ff */
[----:B------:R-:W-:Y:S01]  /*0c80*/  UISETP.NE.AND UP1, UPT, UR7, URZ, UPT ;  /* 0x000000ff0700728c */ /* 0x000fe2000bf25270 */
[--C-:B--2--5:R-:W-:Y:S01]  /*0c90*/  FADD R21, R21, -R6.reuse ;  /* 0x8000000615157221 */ /* 0x124fe20000000000 */
[----:B---3--:R-:W-:-:S03]  /*0ca0*/  FADD R27, R27, -R6 ;  /* 0x800000061b1b7221 */ /* 0x008fc60000000000 */
[-C--:B------:R-:W-:Y:S01]  /*0cb0*/  FFMA.SAT R8, R21, R2.reuse, 0.5 ;  /* 0x3f00000015087423 */ /* 0x080fe20000002002 */
[----:B------:R-:W-:-:S03]  /*0cc0*/  FFMA.SAT R4, R27, R2, 0.5 ;  /* 0x3f0000001b047423 */ /* 0x000fc60000002002 */
[-C--:B------:R-:W-:Y:S01]  /*0cd0*/  FFMA.RM R8, R8, R10.reuse, 12582913 ;  /* 0x4b40000108087423 */ /* 0x080fe2000000400a */
[----:B----4-:R-:W-:Y:S01]  /*0ce0*/  FADD R25, R25, -R6 ;  /* 0x8000000619197221 */ /* 0x010fe20000000000 */
[----:B------:R-:W-:Y:S02]  /*0cf0*/  FFMA.RM R4, R4, R10, 12582913 ;  /* 0x4b40000104047423 */ /* 0x000fe4000000400a */
[C---:B------:R-:W-:Y:S01]  /*0d00*/  FADD R18, R8.reuse, -12583039 ;  /* 0xcb40007f08127421 */ /* 0x040fe20000000000 */
[----:B------:R-:W-:Y:S01]  /*0d10*/  SHF.L.U32 R8, R8, 0x17, RZ ;  /* 0x0000001708087819 */ /* 0x000fe200000006ff */
[----:B0-----:R-:W-:Y:S01]  /*0d20*/  FFMA.SAT R15, R25, R2, 0.5 ;  /* 0x3f000000190f7423 */ /* 0x001fe20000002002 */
[----:B------:R-:W-:Y:S01]  /*0d30*/  FADD R16, R4, -12583039 ;  /* 0xcb40007f04107421 */ /* 0x000fe20000000000 */
[----:B------:R-:W-:Y:S01]  /*0d40*/  FFMA R18, R21, 1.4426950216293334961, -R18 ;  /* 0x3fb8aa3b15127823 */ /* 0x000fe20000000812 */
[----:B------:R-:W-:Y:S01]  /*0d50*/  FADD R23, R23, -R6 ;  /* 0x8000000617177221 */ /* 0x000fe20000000000 */
[----:B------:R-:W-:Y:S01]  /*0d60*/  FFMA.RM R14, R15, R10, 12582913 ;  /* 0x4b4000010f0e7423 */ /* 0x000fe2000000400a */
[----:B------:R-:W-:Y:S01]  /*0d70*/  FFMA R16, R27, 1.4426950216293334961, -R16 ;  /* 0x3fb8aa3b1b107823 */ /* 0x000fe20000000810 */
[----:B------:R-:W-:Y:S01]  /*0d80*/  FFMA R24, R21, 1.925963033500011079e-08, R18 ;  /* 0x32a5706015187823 */ /* 0x000fe20000000012 */
[----:B------:R-:W-:Y:S01]  /*0d90*/  FFMA.SAT R29, R23, R2, 0.5 ;  /* 0x3f000000171d7423 */ /* 0x000fe20000002002 */
[C---:B------:R-:W-:Y:S01]  /*0da0*/  FADD R20, R14.reuse, -12583039 ;  /* 0xcb40007f0e147421 */ /* 0x040fe20000000000 */
[----:B------:R-:W-:Y:S01]  /*0db0*/  FFMA R18, R27, 1.925963033500011079e-08, R16 ;  /* 0x32a570601b127823 */ /* 0x000fe20000000010 */
[--C-:B------:R-:W-:Y:S01]  /*0dc0*/  FADD R27, R19, -R6.reuse ;  /* 0x80000006131b7221 */ /* 0x100fe20000000000 */
[----:B------:R-:W-:Y:S01]  /*0dd0*/  FFMA.RM R15, R29, R10, 12582913 ;  /* 0x4b4000011d0f7423 */ /* 0x000fe2000000400a */
[----:B------:R-:W-:Y:S01]  /*0de0*/  FADD R21, R17, -R6 ;  /* 0x8000000611157221 */ /* 0x000fe20000000000 */
[----:B------:R-:W-:Y:S01]  /*0df0*/  FFMA R20, R25, 1.4426950216293334961, -R20 ;  /* 0x3fb8aa3b19147823 */ /* 0x000fe20000000814 */
[-C--:B------:R-:W-:Y:S01]  /*0e00*/  FFMA.SAT R17, R27, R2.reuse, 0.5 ;  /* 0x3f0000001b117423 */ /* 0x080fe20000002002 */
[----:B------:R-:W-:Y:S01]  /*0e10*/  FADD R22, R15, -12583039 ;  /* 0xcb40007f0f167421 */ /* 0x000fe20000000000 */
[----:B------:R-:W-:Y:S01]  /*0e20*/  FFMA.SAT R19, R21, R2, 0.5 ;  /* 0x3f00000015137423 */ /* 0x000fe20000002002 */
[----:B------:R-:W0:Y:S01]  /*0e30*/  MUFU.EX2 R18, R18 ;  /* 0x0000001200127308 */ /* 0x000e220000000800 */
[-C--:B------:R-:W-:Y:S01]  /*0e40*/  FFMA.RM R17, R17, R10.reuse, 12582913 ;  /* 0x4b40000111117423 */ /* 0x080fe2000000400a */
[----:B------:R-:W-:Y:S01]  /*0e50*/  FFMA R22, R23, 1.4426950216293334961, -R22 ;  /* 0x3fb8aa3b17167823 */ /* 0x000fe20000000816 */
[----:B------:R-:W-:Y:S01]  /*0e60*/  FFMA R20, R25, 1.925963033500011079e-08, R20 ;  /* 0x32a5706019147823 */ /* 0x000fe20000000014 */
[----:B------:R-:W-:Y:S01]  /*0e70*/  FFMA.RM R19, R19, R10, 12582913 ;  /* 0x4b40000113137423 */ /* 0x000fe2000000400a */
[----:B------:R-:W-:Y:S01]  /*0e80*/  FADD R9, R9, -R6 ;  /* 0x8000000609097221 */ /* 0x000fe20000000000 */
[----:B------:R-:W-:Y:S01]  /*0e90*/  FFMA R22, R23, 1.925963033500011079e-08, R22 ;  /* 0x32a5706017167823 */ /* 0x000fe20000000016 */
[----:B------:R-:W-:Y:S01]  /*0ea0*/  FADD R11, R11, -R6 ;  /* 0x800000060b0b7221 */ /* 0x000fe20000000000 */
[----:B------:R1:W-:Y:S01]  /*0eb0*/  MUFU.EX2 R16, R24 ;  /* 0x0000001800107308 */ /* 0x0003e20000000800 */
[----:B------:R-:W-:Y:S01]  /*0ec0*/  FADD R26, R19, -12583039 ;  /* 0xcb40007f131a7421 */ /* 0x000fe20000000000 */
[-C--:B------:R-:W-:Y:S01]  /*0ed0*/  FFMA.SAT R25, R9, R2.reuse, 0.5 ;  /* 0x3f00000009197423 */ /* 0x080fe20000002002 */
[----:B------:R-:W-:Y:S01]  /*0ee0*/  FFMA.SAT R29, R11, R2, 0.5 ;  /* 0x3f0000000b1d7423 */ /* 0x000fe20000002002 */
[----:B------:R-:W-:Y:S01]  /*0ef0*/  SHF.L.U32 R14, R14, 0x17, RZ ;  /* 0x000000170e0e7819 */ /* 0x000fe200000006ff */
[----:B------:R-:W-:Y:S01]  /*0f00*/  FFMA R26, R21, 1.4426950216293334961, -R26 ;  /* 0x3fb8aa3b151a7823 */ /* 0x000fe2000000081a */
[-C--:B------:R-:W-:Y:S01]  /*0f10*/  FFMA.RM R2, R25, R10.reuse, 12582913 ;  /* 0x4b40000119027423 */ /* 0x080fe2000000400a */
[----:B------:R-:W-:Y:S01]  /*0f20*/  FFMA.RM R10, R29, R10, 12582913 ;  /* 0x4b4000011d0a7423 */ /* 0x000fe2000000400a */
[----:B------:R-:W2:Y:S01]  /*0f30*/  MUFU.EX2 R20, R20 ;  /* 0x0000001400147308 */ /* 0x000ea20000000800 */
[----:B-1----:R-:W-:Y:S01]  /*0f40*/  FADD R24, R17, -12583039 ;  /* 0xcb40007f11187421 */ /* 0x002fe20000000000 */
[----:B------:R-:W-:Y:S01]  /*0f50*/  FFMA R23, R21, 1.925963033500011079e-08, R26 ;  /* 0x32a5706015177823 */ /* 0x000fe2000000001a */
[----:B------:R-:W-:Y:S01]  /*0f60*/  FADD R26, R2, -12583039 ;  /* 0xcb40007f021a7421 */ /* 0x000fe20000000000 */
[----:B------:R-:W-:Y:S01]  /*0f70*/  SHF.L.U32 R17, R17, 0x17, RZ ;  /* 0x0000001711117819 */ /* 0x000fe200000006ff */
[----:B------:R-:W-:-:S02]  /*0f80*/  FFMA R24, R27, 1.4426950216293334961, -R24 ;  /* 0x3fb8aa3b1b187823 */ /* 0x000fc40000000818 */
[----:B------:R-:W-:Y:S01]  /*0f90*/  FFMA R26, R9, 1.4426950216293334961, -R26 ;  /* 0x3fb8aa3b091a7823 */ /* 0x000fe2000000081a */
[----:B------:R-:W1:Y:S01]  /*0fa0*/  MUFU.EX2 R22, R22 ;  /* 0x0000001600167308 */ /* 0x000e620000000800 */
[----:B------:R-:W-:Y:S01]  /*0fb0*/  FFMA R27, R27, 1.925963033500011079e-08, R24 ;  /* 0x32a570601b1b7823 */ /* 0x000fe20000000018 */
[----:B------:R-:W-:Y:S01]  /*0fc0*/  SHF.L.U32 R24, R4, 0x17, RZ ;  /* 0x0000001704187819 */ /* 0x000fe200000006ff */
[----:B------:R-:W-:-:S04]  /*0fd0*/  FFMA R26, R9, 1.925963033500011079e-08, R26 ;  /* 0x32a57060091a7823 */ /* 0x000fc8000000001a */
[----:B0-----:R-:W-:Y:S01]  /*0fe0*/  FFMA R5, R24, R18, R5 ;  /* 0x0000001218057223 */ /* 0x001fe20000000005 */
[----:B------:R-:W-:Y:S01]  /*0ff0*/  FADD R24, R10, -12583039 ;  /* 0xcb40007f0a187421 */ /* 0x000fe20000000000 */
[----:B------:R-:W0:Y:S01]  /*1000*/  MUFU.EX2 R21, R27 ;  /* 0x0000001b00157308 */ /* 0x000e220000000800 */
[----:B------:R-:W-:Y:S01]  /*1010*/  SHF.L.U32 R18, R15, 0x17, RZ ;  /* 0x000000170f127819 */ /* 0x000fe200000006ff */
[----:B--2---:R-:W-:Y:S01]  /*1020*/  FFMA R9, R14, R20, R5 ;  /* 0x000000140e097223 */ /* 0x004fe20000000005 */
[----:B------:R-:W-:Y:S01]  /*1030*/  FFMA R24, R11, 1.4426950216293334961, -R24 ;  /* 0x3fb8aa3b0b187823 */ /* 0x000fe20000000818 */
[----:B------:R-:W-:Y:S02]  /*1040*/  SHF.L.U32 R14, R19, 0x17, RZ ;  /* 0x00000017130e7819 */ /* 0x000fe400000006ff */
[----:B------:R-:W-:Y:S01]  /*1050*/  SHF.L.U32 R10, R10, 0x17, RZ ;  /* 0x000000170a0a7819 */ /* 0x000fe200000006ff */
[----:B------:R-:W-:Y:S01]  /*1060*/  FFMA R24, R11, 1.925963033500011079e-08, R24 ;  /* 0x32a570600b187823 */ /* 0x000fe20000000018 */
[----:B------:R-:W2:Y:S01]  /*1070*/  MUFU.EX2 R4, R23 ;  /* 0x0000001700047308 */ /* 0x000ea20000000800 */
[----:B-1----:R-:W-:-:S04]  /*1080*/  FFMA R9, R18, R22, R9 ;  /* 0x0000001612097223 */ /* 0x002fc80000000009 */
[----:B------:R-:W-:Y:S01]  /*1090*/  FFMA R8, R8, R16, R9 ;  /* 0x0000001008087223 */ /* 0x000fe20000000009 */
[----:B------:R-:W-:Y:S02]  /*10a0*/  SHF.L.U32 R9, R2, 0x17, RZ ;  /* 0x0000001702097819 */ /* 0x000fe400000006ff */
[----:B------:R-:W1:Y:S01]  /*10b0*/  MUFU.EX2 R5, R26 ;  /* 0x0000001a00057308 */ /* 0x000e620000000800 */
[----:B0-----:R-:W-:-:S07]  /*10c0*/  FFMA R17, R17, R21, R8 ;  /* 0x0000001511117223 */ /* 0x001fce0000000008 */
[----:B------:R-:W0:Y:S01]  /*10d0*/  MUFU.EX2 R24, R24 ;  /* 0x0000001800187308 */ /* 0x000e220000000800 */
[----:B--2---:R-:W-:-:S04]  /*10e0*/  FFMA R4, R14, R4, R17 ;  /* 0x000000040e047223 */ /* 0x004fc80000000011 */
[----:B-1----:R-:W-:-:S04]  /*10f0*/  FFMA R5, R9, R5, R4 ;  /* 0x0000000509057223 */ /* 0x002fc80000000004 */
[----:B0-----:R-:W-:Y:S01]  /*1100*/  FFMA R5, R10, R24, R5 ;  /* 0x000000180a057223 */ /* 0x001fe20000000005 */
[----:B------:R-:W-:Y:S06]  /*1110*/  BRA.U UP1, `(.L_x_36) ;  /* 0xfffffff9016c7547 */ /* 0x000fec000b83ffff */
.L_x_35:
[----:B------:R-:W-:Y:S05]  /*1120*/  BRA.U !UP0, `(.L_x_34) ;  /* 0x0000000508987547 */ /* 0x000fea000b800000 */
[----:B------:R-:W-:Y:S02]  /*1130*/  UISETP.GE.U32.AND UP0, UPT, UR6, 0x4, UPT ;  /* 0x000000040600788c */ /* 0x000fe4000bf06070 */
[----:B------:R-:W-:-:S04]  /*1140*/  ULOP3.LUT UR7, UR5, 0x3, URZ, 0xc0, !UPT ;  /* 0x0000000305077892 */ /* 0x000fc8000f8ec0ff */
[----:B------:R-:W-:-:S03]  /*1150*/  UISETP.NE.AND UP1, UPT, UR7, URZ, UPT ;  /* 0x000000ff0700728c */ /* 0x000fc6000bf25270 */
[----:B------:R-:W-:Y:S08]  /*1160*/  BRA.U !UP0, `(.L_x_37) ;  /* 0x0000000108cc7547 */ /* 0x000ff0000b800000 */
[----:B------:R-:W-:-:S04]  /*1170*/  IADD3 R7, PT, PT, R3, UR4, RZ ;  /* 0x0000000403077c10 */ /* 0x000fc8000fffe0ff */
[C---:B------:R-:W-:Y:S01]  /*1180*/  IADD3 R11, PT, PT, R7.reuse, 0x1, RZ ;  /* 0x00000001070b7810 */ /* 0x040fe20007ffe0ff */
[C---:B------:R-:W-:Y:S01]  /*1190*/  IMAD.WIDE.U32 R8, R7.reuse, 0x4, R12 ;  /* 0x0000000407087825 */ /* 0x040fe200078e000c */
[----:B------:R-:W-:-:S05]  /*11a0*/  IADD3 R15, PT, PT, R7, 0x2, RZ ;  /* 0x00000002070f7810 */ /* 0x000fca0007ffe0ff */
[----:B------:R-:W2:Y:S01]  /*11b0*/  LDG.E R9, desc[UR8][R8.64] ;  /* 0x0000000808097981 */ /* 0x000ea2000c1e1900 */
[----:B------:R-:W-:Y:S01]  /*11c0*/  IMAD.WIDE.U32 R10, R11, 0x4, R12 ;  /* 0x000000040b0a7825 */ /* 0x000fe200078e000c */
[----:B------:R-:W-:-:S03]  /*11d0*/  IADD3 R17, PT, PT, R7, 0x3, RZ ;  /* 0x0000000307117810 */ /* 0x000fc60007ffe0ff */
[--C-:B------:R-:W-:Y:S02]  /*11e0*/  IMAD.WIDE.U32 R14, R15, 0x4, R12.reuse ;  /* 0x000000040f0e7825 */ /* 0x100fe400078e000c */
[----:B------:R-:W3:Y:S02]  /*11f0*/  LDG.E R11, desc[UR8][R10.64] ;  /* 0x000000080a0b7981 */ /* 0x000ee4000c1e1900 */
[----:B------:R-:W-:Y:S02]  /*1200*/  IMAD.WIDE.U32 R16, R17, 0x4, R12 ;  /* 0x0000000411107825 */ /* 0x000fe400078e000c */
[----:B------:R-:W4:Y:S04]  /*1210*/  LDG.E R7, desc[UR8][R14.64] ;  /* 0x000000080e077981 */ /* 0x000f28000c1e1900 */
[----:B------:R-:W4:Y:S01]  /*1220*/  LDG.E R17, desc[UR8][R16.64] ;  /* 0x0000000810117981 */ /* 0x000f22000c1e1900 */
[----:B------:R-:W-:Y:S01]  /*1230*/  HFMA2 R20, -RZ, RZ, 0.96630859375, -0.0022525787353515625 ;  /* 0x3bbb989dff147431 */ /* 0x000fe200000001ff */
[----:B------:R-:W-:Y:S01]  /*1240*/  UIADD3 UR4, UPT, UPT, UR4, 0x4, URZ ;  /* 0x0000000404047890 */ /* 0x000fe2000fffe0ff */
[----:B--2--5:R-:W-:Y:S01]  /*1250*/  FADD R18, R9, -R6 ;  /* 0x8000000609127221 */ /* 0x024fe20000000000 */
[----:B------:R-:W-:-:S03]  /*1260*/  MOV R9, 0x437c0000 ;  /* 0x437c000000097802 */ /* 0x000fc60000000f00 */
[----:B------:R-:W-:Y:S01]  /*1270*/  FFMA.SAT R2, R18, R20, 0.5 ;  /* 0x3f00000012027423 */ /* 0x000fe20000002014 */
[----:B---3--:R-:W-:-:S03]  /*1280*/  FADD R19, R11, -R6 ;  /* 0x800000060b137221 */ /* 0x008fc60000000000 */
[----:B------:R-:W-:Y:S01]  /*1290*/  FFMA.RM R2, R2, R9, 12582913 ;  /* 0x4b40000102027423 */ /* 0x000fe20000004009 */
[----:B------:R-:W-:-:S03]  /*12a0*/  FFMA.SAT R4, R19, R20, 0.5 ;  /* 0x3f00000013047423 */ /* 0x000fc60000002014 */
[C---:B------:R-:W-:Y:S01]  /*12b0*/  FADD R11, R2.reuse, -12583039 ;  /* 0xcb40007f020b7421 */ /* 0x040fe20000000000 */
[--C-:B----4-:R-:W-:Y:S01]  /*12c0*/  FADD R7, R7, -R6.reuse ;  /* 0x8000000607077221 */ /* 0x110fe20000000000 */
[----:B------:R-:W-:Y:S01]  /*12d0*/  SHF.L.U32 R2, R2, 0x17, RZ ;  /* 0x0000001702027819 */ /* 0x000fe200000006ff */
[-C--:B------:R-:W-:Y:S01]  /*12e0*/  FFMA.RM R4, R4, R9.reuse, 12582913 ;  /* 0x4b40000104047423 */ /* 0x080fe20000004009 */
[----:B------:R-:W-:Y:S01]  /*12f0*/  FFMA R11, R18, 1.4426950216293334961, -R11 ;  /* 0x3fb8aa3b120b7823 */ /* 0x000fe2000000080b */
[-C--:B------:R-:W-:Y:S01]  /*1300*/  FFMA.SAT R8, R7, R20.reuse, 0.5 ;  /* 0x3f00000007087423 */ /* 0x080fe20000002014 */
[----:B------:R-:W-:Y:S01]  /*1310*/  FADD R17, R17, -R6 ;  /* 0x8000000611117221 */ /* 0x000fe20000000000 */
[----:B------:R-:W-:Y:S01]  /*1320*/  FADD R14, R4, -12583039 ;  /* 0xcb40007f040e7421 */ /* 0x000fe20000000000 */
[----:B------:R-:W-:Y:S01]  /*1330*/  FFMA R10, R18, 1.925963033500011079e-08, R11 ;  /* 0x32a57060120a7823 */ /* 0x000fe2000000000b */
[----:B------:R-:W-:Y:S01]  /*1340*/  FFMA.RM R8, R8, R9, 12582913 ;  /* 0x4b40000108087423 */ /* 0x000fe20000004009 */
[----:B------:R-:W-:Y:S01]  /*1350*/  FFMA.SAT R18, R17, R20, 0.5 ;  /* 0x3f00000011127423 */ /* 0x000fe20000002014 */
[----:B------:R-:W-:-:S02]  /*1360*/  FFMA R14, R19, 1.4426950216293334961, -R14 ;  /* 0x3fb8aa3b130e7823 */ /* 0x000fc4000000080e */
[----:B------:R-:W-:Y:S01]  /*1370*/  FADD R16, R8, -12583039 ;  /* 0xcb40007f08107421 */ /* 0x000fe20000000000 */
[----:B------:R-:W-:Y:S01]  /*1380*/  FFMA.RM R18, R18, R9, 12582913 ;  /* 0x4b40000112127423 */ /* 0x000fe20000004009 */
[----:B------:R-:W-:Y:S01]  /*1390*/  FFMA R14, R19, 1.925963033500011079e-08, R14 ;  /* 0x32a57060130e7823 */ /* 0x000fe2000000000e */
[----:B------:R-:W0:Y:S01]  /*13a0*/  MUFU.EX2 R10, R10 ;  /* 0x0000000a000a7308 */ /* 0x000e220000000800 */
[C---:B------:R-:W-:Y:S01]  /*13b0*/  FFMA R16, R7.reuse, 1.4426950216293334961, -R16 ;  /* 0x3fb8aa3b07107823 */ /* 0x040fe20000000810 */
[C---:B------:R-:W-:Y:S01]  /*13c0*/  FADD R20, R18.reuse, -12583039 ;  /* 0xcb40007f12147421 */ /* 0x040fe20000000000 */
[----:B------:R-:W-:Y:S02]  /*13d0*/  SHF.L.U32 R18, R18, 0x17, RZ ;  /* 0x0000001712127819 */ /* 0x000fe400000006ff */
[----:B------:R-:W-:Y:S01]  /*13e0*/  FFMA R16, R7, 1.925963033500011079e-08, R16 ;  /* 0x32a5706007107823 */ /* 0x000fe20000000010 */
[C---:B------:R-:W-:Y:S01]  /*13f0*/  FFMA R20, R17.reuse, 1.4426950216293334961, -R20 ;  /* 0x3fb8aa3b11147823 */ /* 0x040fe20000000814 */
[----:B------:R-:W-:Y:S01]  /*1400*/  SHF.L.U32 R7, R4, 0x17, RZ ;  /* 0x0000001704077819 */ /* 0x000fe200000006ff */
[----:B------:R-:W1:Y:S02]  /*1410*/  MUFU.EX2 R14, R14 ;  /* 0x0000000e000e7308 */ /* 0x000e640000000800 */
[----:B------:R-:W-:-:S06]  /*1420*/  FFMA R20, R17, 1.925963033500011079e-08, R20 ;  /* 0x32a5706011147823 */ /* 0x000fcc0000000014 */
[----:B------:R-:W2:Y:S01]  /*1430*/  MUFU.EX2 R16, R16 ;  /* 0x0000001000107308 */ /* 0x000ea20000000800 */
[----:B0-----:R-:W-:Y:S01]  /*1440*/  FFMA R2, R2, R10, R5 ;  /* 0x0000000a02027223 */ /* 0x001fe20000000005 */
[----:B------:R-:W-:-:S06]  /*1450*/  SHF.L.U32 R5, R8, 0x17, RZ ;  /* 0x0000001708057819 */ /* 0x000fcc00000006ff */
[----:B------:R-:W0:Y:S01]  /*1460*/  MUFU.EX2 R20, R20 ;  /* 0x0000001400147308 */ /* 0x000e220000000800 */
[----:B-1----:R-:W-:-:S04]  /*1470*/  FFMA R2, R7, R14, R2 ;  /* 0x0000000e07027223 */ /* 0x002fc80000000002 */
[----:B--2---:R-:W-:-:S04]  /*1480*/  FFMA R5, R5, R16, R2 ;  /* 0x0000001005057223 */ /* 0x004fc80000000002 */
[----:B0-----:R-:W-:-:S07]  /*1490*/  FFMA R5, R18, R20, R5 ;  /* 0x0000001412057223 */ /* 0x001fce0000000005 */
.L_x_37:
[----:B------:R-:W-:Y:S05]  /*14a0*/  BRA.U !UP1, `(.L_x_34) ;  /* 0x0000000109b87547 */ /* 0x000fea000b800000 */
[----:B------:R-:W-:Y:S02]  /*14b0*/  UISETP.NE.AND UP0, UPT, UR7, 0x1, UPT ;  /* 0x000000010700788c */ /* 0x000fe4000bf05270 */
[----:B------:R-:W-:-:S04]  /*14c0*/  ULOP3.LUT UR5, UR5, 0x1, URZ, 0xc0, !UPT ;  /* 0x0000000105057892 */ /* 0x000fc8000f8ec0ff */
[----:B------:R-:W-:-:S03]  /*14d0*/  UISETP.NE.U32.AND UP1, UPT, UR5, 0x1, UPT ;  /* 0x000000010500788c */ /* 0x000fc6000bf25070 */
[----:B------:R-:W-:Y:S08]  /*14e0*/  BRA.U !UP0, `(.L_x_38) ;  /* 0x00000001086c7547 */ /* 0x000ff0000b800000 */
[----:B------:R-:W-:-:S04]  /*14f0*/  IADD3 R7, PT, PT, R3, UR4, RZ ;  /* 0x0000000403077c10 */ /* 0x000fc8000fffe0ff */
[C---:B------:R-:W-:Y:S01]  /*1500*/  IADD3 R11, PT, PT, R7.reuse, 0x1, RZ ;  /* 0x00000001070b7810 */ /* 0x040fe20007ffe0ff */
[----:B------:R-:W-:-:S04]  /*1510*/  IMAD.WIDE.U32 R8, R7, 0x4, R12 ;  /* 0x0000000407087825 */ /* 0x000fc800078e000c */
[----:B------:R-:W-:Y:S02]  /*1520*/  IMAD.WIDE.U32 R10, R11, 0x4, R12 ;  /* 0x000000040b0a7825 */ /* 0x000fe400078e000c */
[----:B------:R-:W2:Y:S04]  /*1530*/  LDG.E R9, desc[UR8][R8.64] ;  /* 0x0000000808097981 */ /* 0x000ea8000c1e1900 */
[----:B------:R-:W3:Y:S01]  /*1540*/  LDG.E R11, desc[UR8][R10.64] ;  /* 0x000000080a0b7981 */ /* 0x000ee2000c1e1900 */
[----:B------:R-:W-:Y:S01]  /*1550*/  HFMA2 R7, -RZ, RZ, 0.96630859375, -0.0022525787353515625 ;  /* 0x3bbb989dff077431 */ /* 0x000fe200000001ff */
[----:B------:R-:W-:Y:S01]  /*1560*/  MOV R15, 0x437c0000 ;  /* 0x437c0000000f7802 */ /* 0x000fe20000000f00 */
[----:B------:R-:W-:Y:S01]  /*1570*/  UIADD3 UR4, UPT, UPT, UR4, 0x2, URZ ;  /* 0x0000000204047890 */ /* 0x000fe2000fffe0ff */
[----:B--2--5:R-:W-:-:S04]  /*1580*/  FADD R2, R9, -R6 ;  /* 0x8000000609027221 */ /* 0x024fc80000000000 */
[----:B------:R-:W-:Y:S01]  /*1590*/  FFMA.SAT R4, R2, R7, 0.5 ;  /* 0x3f00000002047423 */ /* 0x000fe20000002007 */
[----:B---3--:R-:W-:-:S03]  /*15a0*/  FADD R14, R11, -R6 ;  /* 0x800000060b0e7221 */ /* 0x008fc60000000000 */
[----:B------:R-:W-:Y:S01]  /*15b0*/  FFMA.RM R4, R4, R15, 12582913 ;  /* 0x4b40000104047423 */ /* 0x000fe2000000400f */
[----:B------:R-:W-:-:S03]  /*15c0*/  FFMA.SAT R16, R14, R7, 0.5 ;  /* 0x3f0000000e107423 */ /* 0x000fc60000002007 */
[----:B------:R-:W-:Y:S01]  /*15d0*/  FADD R7, R4, -12583039 ;  /* 0xcb40007f04077421 */ /* 0x000fe20000000000 */
[----:B------:R-:W-:Y:S01]  /*15e0*/  FFMA.RM R16, R16, R15, 12582913 ;  /* 0x4b40000110107423 */ /* 0x000fe2000000400f */
[----:B------:R-:W-:Y:S02]  /*15f0*/  SHF.L.U32 R4, R4, 0x17, RZ ;  /* 0x0000001704047819 */ /* 0x000fe400000006ff */
[----:B------:R-:W-:Y:S01]  /*1600*/  FFMA R7, R2, 1.4426950216293334961, -R7 ;  /* 0x3fb8aa3b02077823 */ /* 0x000fe20000000807 */
[C---:B------:R-:W-:Y:S01]  /*1610*/  FADD R9, R16.reuse, -12583039 ;  /* 0xcb40007f10097421 */ /* 0x040fe20000000000 */
[----:B------:R-:W-:Y:S02]  /*1620*/  SHF.L.U32 R11, R16, 0x17, RZ ;  /* 0x00000017100b7819 */ /* 0x000fe400000006ff */
[----:B------:R-:W-:Y:S01]  /*1630*/  FFMA R7, R2, 1.925963033500011079e-08, R7 ;  /* 0x32a5706002077823 */ /* 0x000fe20000000007 */
[----:B------:R-:W-:-:S04]  /*1640*/  FFMA R9, R14, 1.4426950216293334961, -R9 ;  /* 0x3fb8aa3b0e097823 */ /* 0x000fc80000000809 */
[----:B------:R-:W-:Y:S01]  /*1650*/  FFMA R9, R14, 1.925963033500011079e-08, R9 ;  /* 0x32a570600e097823 */ /* 0x000fe20000000009 */
[----:B------:R-:W0:Y:S08]  /*1660*/  MUFU.EX2 R7, R7 ;  /* 0x0000000700077308 */ /* 0x000e300000000800 */
[----:B------:R-:W1:Y:S01]  /*1670*/  MUFU.EX2 R9, R9 ;  /* 0x0000000900097308 */ /* 0x000e620000000800 */
[----:B0-----:R-:W-:-:S04]  /*1680*/  FFMA R4, R4, R7, R5 ;  /* 0x0000000704047223 */ /* 0x001fc80000000005 */
[----:B-1----:R-:W-:-:S07]  /*1690*/  FFMA R5, R11, R9, R4 ;  /* 0x000000090b057223 */ /* 0x002fce0000000004 */
.L_x_38:
[----:B------:R-:W-:Y:S05]  /*16a0*/  BRA.U UP1, `(.L_x_34) ;  /* 0x0000000101387547 */ /* 0x000fea000b800000 */
[----:B------:R-:W-:-:S05]  /*16b0*/  IADD3 R9, PT, PT, R3, UR4, RZ ;  /* 0x0000000403097c10 */ /* 0x000fca000fffe0ff */
[----:B------:R-:W-:-:S06]  /*16c0*/  IMAD.WIDE.U32 R8, R9, 0x4, R12 ;  /* 0x0000000409087825 */ /* 0x000fcc00078e000c */
[----:B------:R-:W2:Y:S01]  /*16d0*/  LDG.E R9, desc[UR8][R8.64] ;  /* 0x0000000808097981 */ /* 0x000ea2000c1e1900 */
[----:B------:R-:W-:Y:S01]  /*16e0*/  HFMA2 R7, -RZ, RZ, 0.96630859375, -0.0022525787353515625 ;  /* 0x3bbb989dff077431 */ /* 0x000fe200000001ff */
[----:B------:R-:W-:Y:S01]  /*16f0*/  MOV R11, 0x437c0000 ;  /* 0x437c0000000b7802 */ /* 0x000fe20000000f00 */
[----:B--2--5:R-:W-:-:S04]  /*1700*/  FADD R2, R9, -R6 ;  /* 0x8000000609027221 */ /* 0x024fc80000000000 */
[----:B------:R-:W-:-:S04]  /*1710*/  FFMA.SAT R4, R2, R7, 0.5 ;  /* 0x3f00000002047423 */ /* 0x000fc80000002007 */
[----:B------:R-:W-:-:S04]  /*1720*/  FFMA.RM R4, R4, R11, 12582913 ;  /* 0x4b40000104047423 */ /* 0x000fc8000000400b */
[C---:B------:R-:W-:Y:S01]  /*1730*/  FADD R7, R4.reuse, -12583039 ;  /* 0xcb40007f04077421 */ /* 0x040fe20000000000 */
[----:B------:R-:W-:-:S03]  /*1740*/  SHF.L.U32 R4, R4, 0x17, RZ ;  /* 0x0000001704047819 */ /* 0x000fc600000006ff */
[----:B------:R-:W-:-:S04]  /*1750*/  FFMA R7, R2, 1.4426950216293334961, -R7 ;  /* 0x3fb8aa3b02077823 */ /* 0x000fc80000000807 */
[----:B------:R-:W-:-:S06]  /*1760*/  FFMA R7, R2, 1.925963033500011079e-08, R7 ;  /* 0x32a5706002077823 */ /* 0x000fcc0000000007 */
[----:B------:R-:W0:Y:S02]  /*1770*/  MUFU.EX2 R7, R7 ;  /* 0x0000000700077308 */ /* 0x000e240000000800 */
[----:B0-----:R-:W-:-:S07]  /*1780*/  FFMA R5, R4, R7, R5 ;  /* 0x0000000704057223 */ /* 0x001fce0000000005 */
.L_x_34:
[----:B------:R-:W-:-:S05]  /*1790*/  IADD3 R7, PT, PT, R0, R3, RZ ;  /* 0x0000000300077210 */ /* 0x000fca0007ffe0ff */
[----:B------:R-:W-:-:S06]  /*17a0*/  IMAD.WIDE.U32 R12, R7, 0x4, R12 ;  /* 0x00000004070c7825 */ /* 0x000fcc00078e000c */
[----:B------:R-:W2:Y:S01]  /*17b0*/  LDG.E R13, desc[UR8][R12.64] ;  /* 0x000000080c0d7981 */ /* 0x000ea2000c1e1900 */
[----:B------:R-:W-:Y:S01]  /*17c0*/  MOV R3, 0x3bbb989d ;  /* 0x3bbb989d00037802 */ /* 0x000fe20000000f00 */
[----:B------:R-:W0:Y:S01]  /*17d0*/  MUFU.RCP R2, R5 ;  /* 0x0000000500027308 */ /* 0x000e220000001000 */
[----:B------:R-:W-:Y:S01]  /*17e0*/  MOV R9, 0x437c0000 ;  /* 0x437c000000097802 */ /* 0x000fe20000000f00 */
[----:B------:R-:W-:Y:S01]  /*17f0*/  BSSY.RECONVERGENT B0, `(.L_x_39) ;  /* 0x0000015000007945 */ /* 0x000fe20003800200 */
[----:B--2--5:R-:W-:-:S04]  /*1800*/  FADD R6, R13, -R6 ;  /* 0x800000060d067221 */ /* 0x024fc80000000000 */
[----:B------:R-:W-:-:S04]  /*1810*/  FFMA.SAT R0, R6, R3, 0.5 ;  /* 0x3f00000006007423 */ /* 0x000fc80000002003 */
[----:B------:R-:W-:Y:S01]  /*1820*/  FFMA.RM R0, R0, R9, 12582913 ;  /* 0x4b40000100007423 */ /* 0x000fe20000004009 */
[----:B0-----:R-:W-:-:S03]  /*1830*/  FFMA R9, R2, -R5, 1 ;  /* 0x3f80000002097423 */ /* 0x001fc60000000805 */
[C---:B------:R-:W-:Y:S01]  /*1840*/  FADD R3, R0.reuse, -12583039 ;  /* 0xcb40007f00037421 */ /* 0x040fe20000000000 */
[----:B------:R-:W-:Y:S01]  /*1850*/  SHF.L.U32 R0, R0, 0x17, RZ ;  /* 0x0000001700007819 */ /* 0x000fe200000006ff */
[----:B------:R-:W-:Y:S02]  /*1860*/  FFMA R9, R2, R9, R2 ;  /* 0x0000000902097223 */ /* 0x000fe40000000002 */
[----:B------:R-:W-:-:S04]  /*1870*/  FFMA R3, R6, 1.4426950216293334961, -R3 ;  /* 0x3fb8aa3b06037823 */ /* 0x000fc80000000803 */
[----:B------:R-:W-:-:S06]  /*1880*/  FFMA R3, R6, 1.925963033500011079e-08, R3 ;  /* 0x32a5706006037823 */ /* 0x000fcc0000000003 */
[----:B------:R-:W0:Y:S02]  /*1890*/  MUFU.EX2 R3, R3 ;  /* 0x0000000300037308 */ /* 0x000e240000000800 */
[----:B0-----:R-:W-:-:S06]  /*18a0*/  FMUL R0, R0, R3 ;  /* 0x0000000300007220 */ /* 0x001fcc0000400000 */
[----:B------:R-:W0:Y:S01]  /*18b0*/  FCHK P0, R0, R5 ;  /* 0x0000000500007302 */ /* 0x000e220000000000 */
[----:B------:R-:W-:-:S04]  /*18c0*/  FFMA R2, R0, R9, RZ ;  /* 0x0000000900027223 */ /* 0x000fc800000000ff */
[----:B------:R-:W-:-:S04]  /*18d0*/  FFMA R4, R2, -R5, R0 ;  /* 0x8000000502047223 */ /* 0x000fc80000000000 */
[----:B------:R-:W-:Y:S01]  /*18e0*/  FFMA R9, R9, R4, R2 ;  /* 0x0000000409097223 */ /* 0x000fe20000000002 */
[----:B0-----:R-:W-:Y:S06]  /*18f0*/  @!P0 BRA `(.L_x_40) ;  /* 0x0000000000108947 */ /* 0x001fec0003800000 */
[----:B------:R-:W-:Y:S02]  /*1900*/  MOV R3, R5 ;  /* 0x0000000500037202 */ /* 0x000fe40000000f00 */
[----:B------:R-:W-:-:S07]  /*1910*/  MOV R2, 0x1930 ;  /* 0x0000193000027802 */ /* 0x000fce0000000f00 */
[----:B------:R-:W-:Y:S05]  /*1920*/  CALL.REL.NOINC `($__internal_2_$__cuda_sm3x_div_rn_noftz_f32_slowpath) ;  /* 0x0000000000187944 */ /* 0x000fea0003c00000 */
[----:B------:R-:W-:-:S07]  /*1930*/  MOV R9, R0 ;  /* 0x0000000000097202 */ /* 0x000fce0000000f00 */
.L_x_40:
[----:B------:R-:W-:Y:S05]  /*1940*/  BSYNC.RECONVERGENT B0 ;  /* 0x0000000000007941 */ /* 0x000fea0003800200 */
.L_x_39:
[----:B------:R-:W0:Y:S02]  /*1950*/  LDC.64 R2, c[0x0][0x390] ;  /* 0x0000e400ff027b82 */ /* 0x000e240000000a00 */
[----:B0-----:R-:W-:-:S05]  /*1960*/  IMAD.WIDE.U32 R2, R7, 0x4, R2 ;  /* 0x0000000407027825 */ /* 0x001fca00078e0002 */
[----:B------:R-:W-:Y:S01]  /*1970*/  STG.E desc[UR8][R2.64], R9 ;  /* 0x0000000902007986 */ /* 0x000fe2000c101908 */
[----:B------:R-:W-:Y:S05]  /*1980*/  EXIT ;  /* 0x000000000000794d */ /* 0x000fea0003800000 */
        .weak           $__internal_2_$__cuda_sm3x_div_rn_noftz_f32_slowpath
        .type           $__internal_2_$__cuda_sm3x_div_rn_noftz_f32_slowpath,@function
        .size           $__internal_2_$__cuda_sm3x_div_rn_noftz_f32_slowpath,(.L_x_69 - $__internal_2_$__cuda_sm3x_div_rn_noftz_f32_slowpath)
$__internal_2_$__cuda_sm3x_div_rn_noftz_f32_slowpath:
[----:B------:R-:W-:Y:S01]  /*1990*/  SHF.R.U32.HI R5, RZ, 0x17, R3 ;  /* 0x00000017ff057819 */ /* 0x000fe20000011603 */
[----:B------:R-:W-:Y:S01]  /*19a0*/  BSSY.RECONVERGENT B1, `(.L_x_41) ;  /* 0x0000063000017945 */ /* 0x000fe20003800200 */
[----:B------:R-:W-:Y:S02]  /*19b0*/  SHF.R.U32.HI R4, RZ, 0x17, R0 ;  /* 0x00000017ff047819 */ /* 0x000fe40000011600 */
[----:B------:R-:W-:Y:S02]  /*19c0*/  LOP3.LUT R12, R5, 0xff, RZ, 0xc0, !PT ;  /* 0x000000ff050c7812 */ /* 0x000fe400078ec0ff */
[----:B------:R-:W-:Y:S02]  /*19d0*/  LOP3.LUT R10, R4, 0xff, RZ, 0xc0, !PT ;  /* 0x000000ff040a7812 */ /* 0x000fe400078ec0ff */
[----:B------:R-:W-:Y:S02]  /*19e0*/  IADD3 R8, PT, PT, R12, -0x1, RZ ;  /* 0xffffffff0c087810 */ /* 0x000fe40007ffe0ff */
[----:B------:R-:W-:-:S02]  /*19f0*/  IADD3 R6, PT, PT, R10, -0x1, RZ ;  /* 0xffffffff0a067810 */ /* 0x000fc40007ffe0ff */
[----:B------:R-:W-:Y:S02]  /*1a00*/  ISETP.GT.U32.AND P0, PT, R8, 0xfd, PT ;  /* 0x000000fd0800780c */ /* 0x000fe40003f04070 */
[----:B------:R-:W-:Y:S02]  /*1a10*/  MOV R4, R0 ;  /* 0x0000000000047202 */ /* 0x000fe40000000f00 */
[----:B------:R-:W-:-:S13]  /*1a20*/  ISETP.GT.U32.OR P0, PT, R6, 0xfd, P0 ;  /* 0x000000fd0600780c */ /* 0x000fda0000704470 */
[----:B------:R-:W-:Y:S01]  /*1a30*/  @!P0 MOV R5, RZ ;  /* 0x000000ff00058202 */ /* 0x000fe20000000f00 */
[----:B------:R-:W-:Y:S06]  /*1a40*/  @!P0 BRA `(.L_x_42) ;  /* 0x00000000005c8947 */ /* 0x000fec0003800000 */
[----:B------:R-:W-:Y:S02]  /*1a50*/  FSETP.GTU.FTZ.AND P1, PT, |R3|, +INF , PT ;  /* 0x7f8000000300780b */ /* 0x000fe40003f3c200 */
[----:B------:R-:W-:-:S04]  /*1a60*/  FSETP.GTU.FTZ.AND P0, PT, |R0|, +INF , PT ;  /* 0x7f8000000000780b */ /* 0x000fc80003f1c200 */
[----:B------:R-:W-:-:S13]  /*1a70*/  PLOP3.LUT P0, PT, P0, P1, PT, 0xf8, 0x8f ;  /* 0x00000000008f781c */ /* 0x000fda0000703f70 */
[----:B------:R-:W-:Y:S05]  /*1a80*/  @P0 BRA `(.L_x_43) ;  /* 0x00000004004c0947 */ /* 0x000fea0003800000 */
[----:B------:R-:W-:-:S13]  /*1a90*/  LOP3.LUT P0, RZ, R3, 0x7fffffff, R4, 0xc8, !PT ;  /* 0x7fffffff03ff7812 */ /* 0x000fda000780c804 */
[----:B------:R-:W-:Y:S05]  /*1aa0*/  @!P0 BRA `(.L_x_44) ;  /* 0x00000004003c8947 */ /* 0x000fea0003800000 */
[C---:B------:R-:W-:Y:S02]  /*1ab0*/  FSETP.NEU.FTZ.AND P2, PT, |R0|.reuse, +INF , PT ;  /* 0x7f8000000000780b */ /* 0x040fe40003f5d200 */
[----:B------:R-:W-:Y:S02]  /*1ac0*/  FSETP.NEU.FTZ.AND P1, PT, |R3|, +INF , PT ;  /* 0x7f8000000300780b */ /* 0x000fe40003f3d200 */
[----:B------:R-:W-:-:S11]  /*1ad0*/  FSETP.NEU.FTZ.AND P0, PT, |R0|, +INF , PT ;  /* 0x7f8000000000780b */ /* 0x000fd60003f1d200 */
[----:B------:R-:W-:Y:S05]  /*1ae0*/  @!P1 BRA !P2, `(.L_x_44) ;  /* 0x00000004002c9947 */ /* 0x000fea0005000000 */
[----:B------:R-:W-:-:S04]  /*1af0*/  LOP3.LUT P2, RZ, R4, 0x7fffffff, RZ, 0xc0, !PT ;  /* 0x7fffffff04ff7812 */ /* 0x000fc8000784c0ff */
[----:B------:R-:W-:-:S13]  /*1b00*/  PLOP3.LUT P1, PT, P1, P2, PT, 0x2f, 0xf2 ;  /* 0x0000000000f2781c */ /* 0x000fda0000f24577 */
[----:B------:R-:W-:Y:S05]  /*1b10*/  @P1 BRA `(.L_x_45) ;  /* 0x0000000400181947 */ /* 0x000fea0003800000 */
[----:B------:R-:W-:-:S04]  /*1b20*/  LOP3.LUT P1, RZ, R3, 0x7fffffff, RZ, 0xc0, !PT ;  /* 0x7fffffff03ff7812 */ /* 0x000fc8000782c0ff */
[----:B------:R-:W-:-:S13]  /*1b30*/  PLOP3.LUT P0, PT, P0, P1, PT, 0x2f, 0xf2 ;  /* 0x0000000000f2781c */ /* 0x000fda0000702577 */
[----:B------:R-:W-:Y:S05]  /*1b40*/  @P0 BRA `(.L_x_46) ;  /* 0x0000000400000947 */ /* 0x000fea0003800000 */
[----:B------:R-:W-:Y:S02]  /*1b50*/  ISETP.GE.AND P0, PT, R6, RZ, PT ;  /* 0x000000ff0600720c */ /* 0x000fe40003f06270 */
[----:B------:R-:W-:-:S11]  /*1b60*/  ISETP.GE.AND P1, PT, R8, RZ, PT ;  /* 0x000000ff0800720c */ /* 0x000fd60003f26270 */
[----:B------:R-:W-:Y:S01]  /*1b70*/  @P0 MOV R5, RZ ;  /* 0x000000ff00050202 */ /* 0x000fe20000000f00 */
[----:B------:R-:W-:Y:S01]  /*1b80*/  @!P0 FFMA R4, R0, 1.84467440737095516160e+19, RZ ;  /* 0x5f80000000048823 */ /* 0x000fe200000000ff */
[----:B------:R-:W-:Y:S01]  /*1b90*/  @!P0 MOV R5, 0xffffffc0 ;  /* 0xffffffc000058802 */ /* 0x000fe20000000f00 */
[----:B------:R-:W-:-:S03]  /*1ba0*/  @!P1 FFMA R3, R3, 1.84467440737095516160e+19, RZ ;  /* 0x5f80000003039823 */ /* 0x000fc600000000ff */
[----:B------:R-:W-:-:S07]  /*1bb0*/  @!P1 IADD3 R5, PT, PT, R5, 0x40, RZ ;  /* 0x0000004005059810 */ /* 0x000fce0007ffe0ff */
.L_x_42:
[----:B------:R-:W-:Y:S01]  /*1bc0*/  LEA R0, R12, 0xc0800000, 0x17 ;  /* 0xc08000000c007811 */ /* 0x000fe200078eb8ff */
[----:B------:R-:W-:Y:S03]  /*1bd0*/  BSSY.RECONVERGENT B2, `(.L_x_47) ;  /* 0x0000036000027945 */ /* 0x000fe60003800200 */
[----:B------:R-:W-:Y:S02]  /*1be0*/  IADD3 R6, PT, PT, -R0, R3, RZ ;  /* 0x0000000300067210 */ /* 0x000fe40007ffe1ff */
[----:B------:R-:W-:Y:S02]  /*1bf0*/  IADD3 R3, PT, PT, R10, -0x7f, RZ ;  /* 0xffffff810a037810 */ /* 0x000fe40007ffe0ff */
[----:B------:R-:W0:Y:S01]  /*1c00*/  MUFU.RCP R8, R6 ;  /* 0x0000000600087308 */ /* 0x000e220000001000 */
[----:B------:R-:W-:Y:S02]  /*1c10*/  FADD.FTZ R9, -R6, -RZ ;  /* 0x800000ff06097221 */ /* 0x000fe40000010100 */
[----:B------:R-:W-:-:S02]  /*1c20*/  IMAD R0, R3, -0x800000, R4 ;  /* 0xff80000003007824 */ /* 0x000fc400078e0204 */
[----:B0-----:R-:W-:-:S04]  /*1c30*/  FFMA R11, R8, R9, 1 ;  /* 0x3f800000080b7423 */ /* 0x001fc80000000009 */
[----:B------:R-:W-:-:S04]  /*1c40*/  FFMA R13, R8, R11, R8 ;  /* 0x0000000b080d7223 */ /* 0x000fc80000000008 */
[----:B------:R-:W-:-:S04]  /*1c50*/  FFMA R4, R0, R13, RZ ;  /* 0x0000000d00047223 */ /* 0x000fc800000000ff */
[----:B------:R-:W-:-:S04]  /*1c60*/  FFMA R11, R9, R4, R0 ;  /* 0x00000004090b7223 */ /* 0x000fc80000000000 */
[----:B------:R-:W-:Y:S01]  /*1c70*/  FFMA R8, R13, R11, R4 ;  /* 0x0000000b0d087223 */ /* 0x000fe20000000004 */
[----:B------:R-:W-:-:S03]  /*1c80*/  IADD3 R4, PT, PT, R3, 0x7f, -R12 ;  /* 0x0000007f03047810 */ /* 0x000fc60007ffe80c */
[----:B------:R-:W-:Y:S01]  /*1c90*/  FFMA R9, R9, R8, R0 ;  /* 0x0000000809097223 */ /* 0x000fe20000000000 */
[----:B------:R-:W-:-:S03]  /*1ca0*/  IADD3 R4, PT, PT, R4, R5, RZ ;  /* 0x0000000504047210 */ /* 0x000fc60007ffe0ff */
[----:B------:R-:W-:-:S05]  /*1cb0*/  FFMA R0, R13, R9, R8 ;  /* 0x000000090d007223 */ /* 0x000fca0000000008 */
[----:B------:R-:W-:-:S04]  /*1cc0*/  SHF.R.U32.HI R3, RZ, 0x17, R0 ;  /* 0x00000017ff037819 */ /* 0x000fc80000011600 */
[----:B------:R-:W-:-:S04]  /*1cd0*/  LOP3.LUT R3, R3, 0xff, RZ, 0xc0, !PT ;  /* 0x000000ff03037812 */ /* 0x000fc800078ec0ff */
[----:B------:R-:W-:-:S04]  /*1ce0*/  IADD3 R10, PT, PT, R3, R4, RZ ;  /* 0x00000004030a7210 */ /* 0x000fc80007ffe0ff */
[----:B------:R-:W-:-:S04]  /*1cf0*/  IADD3 R3, PT, PT, R10, -0x1, RZ ;  /* 0xffffffff0a037810 */ /* 0x000fc80007ffe0ff */
        /* <DEDUP_REMOVED lines=9> */
[CCC-:B------:R-:W-:Y:S01]  /*1d90*/  FFMA.RZ R3, R13.reuse, R9.reuse, R8.reuse ;  /* 0x000000090d037223 */ /* 0x1c0fe2000000c008 */
[C---:B------:R-:W-:Y:S01]  /*1da0*/  IADD3 R6, PT, PT, R10.reuse, 0x20, RZ ;  /* 0x000000200a067810 */ /* 0x040fe20007ffe0ff */
[-CC-:B------:R-:W-:Y:S01]  /*1db0*/  FFMA.RM R4, R13, R9.reuse, R8.reuse ;  /* 0x000000090d047223 */ /* 0x180fe20000004008 */
[C---:B------:R-:W-:Y:S02]  /*1dc0*/  ISETP.NE.AND P2, PT, R10.reuse, RZ, PT ;  /* 0x000000ff0a00720c */ /* 0x040fe40003f45270 */
[----:B------:R-:W-:Y:S01]  /*1dd0*/  LOP3.LUT R5, R3, 0x7fffff, RZ, 0xc0, !PT ;  /* 0x007fffff03057812 */ /* 0x000fe200078ec0ff */
[----:B------:R-:W-:Y:S01]  /*1de0*/  FFMA.RP R3, R13, R9, R8 ;  /* 0x000000090d037223 */ /* 0x000fe20000008008 */
[C---:B------:R-:W-:Y:S02]  /*1df0*/  ISETP.NE.AND P1, PT, R10.reuse, RZ, PT ;  /* 0x000000ff0a00720c */ /* 0x040fe40003f25270 */
[----:B------:R-:W-:Y:S02]  /*1e00*/  LOP3.LUT R5, R5, 0x800000, RZ, 0xfc, !PT ;  /* 0x0080000005057812 */ /* 0x000fe400078efcff */
[----:B------:R-:W-:-:S02]  /*1e10*/  IADD3 R8, PT, PT, -R10, RZ, RZ ;  /* 0x000000ff0a087210 */ /* 0x000fc40007ffe1ff */
[----:B------:R-:W-:Y:S02]  /*1e20*/  SHF.L.U32 R6, R5, R6, RZ ;  /* 0x0000000605067219 */ /* 0x000fe400000006ff */
[----:B------:R-:W-:Y:S02]  /*1e30*/  FSETP.NEU.FTZ.AND P0, PT, R3, R4, PT ;  /* 0x000000040300720b */ /* 0x000fe40003f1d000 */
[----:B------:R-:W-:Y:S02]  /*1e40*/  SEL R4, R8, RZ, P2 ;  /* 0x000000ff08047207 */ /* 0x000fe40001000000 */
[----:B------:R-:W-:Y:S02]  /*1e50*/  ISETP.NE.AND P1, PT, R6, RZ, P1 ;  /* 0x000000ff0600720c */ /* 0x000fe40000f25270 */
[----:B------:R-:W-:Y:S02]  /*1e60*/  SHF.R.U32.HI R4, RZ, R4, R5 ;  /* 0x00000004ff047219 */ /* 0x000fe40000011605 */
[----:B------:R-:W-:-:S02]  /*1e70*/  PLOP3.LUT P0, PT, P0, P1, PT, 0xf8, 0x8f ;  /* 0x00000000008f781c */ /* 0x000fc40000703f70 */
[----:B------:R-:W-:Y:S02]  /*1e80*/  SHF.R.U32.HI R6, RZ, 0x1, R4 ;  /* 0x00000001ff067819 */ /* 0x000fe40000011604 */
[----:B------:R-:W-:-:S04]  /*1e90*/  SEL R3, RZ, 0x1, !P0 ;  /* 0x00000001ff037807 */ /* 0x000fc80004000000 */
[----:B------:R-:W-:-:S04]  /*1ea0*/  LOP3.LUT R3, R3, 0x1, R6, 0xf8, !PT ;  /* 0x0000000103037812 */ /* 0x000fc800078ef806 */
[----:B------:R-:W-:-:S04]  /*1eb0*/  LOP3.LUT R3, R3, R4, RZ, 0xc0, !PT ;  /* 0x0000000403037212 */ /* 0x000fc800078ec0ff */
[----:B------:R-:W-:-:S04]  /*1ec0*/  IADD3 R3, PT, PT, R6, R3, RZ ;  /* 0x0000000306037210 */ /* 0x000fc80007ffe0ff */
[----:B------:R-:W-:Y:S01]  /*1ed0*/  LOP3.LUT R0, R3, R0, RZ, 0xfc, !PT ;  /* 0x0000000003007212 */ /* 0x000fe200078efcff */
[----:B------:R-:W-:Y:S06]  /*1ee0*/  BRA `(.L_x_50) ;  /* 0x0000000000107947 */ /* 0x000fec0003800000 */
.L_x_49:
[----:B------:R-:W-:-:S04]  /*1ef0*/  LOP3.LUT R0, R0, 0x80000000, RZ, 0xc0, !PT ;  /* 0x8000000000007812 */ /* 0x000fc800078ec0ff */
[----:B------:R-:W-:Y:S01]  /*1f00*/  LOP3.LUT R0, R0, 0x7f800000, RZ, 0xfc, !PT ;  /* 0x7f80000000007812 */ /* 0x000fe200078efcff */
[----:B------:R-:W-:Y:S06]  /*1f10*/  BRA `(.L_x_50) ;  /* 0x0000000000047947 */ /* 0x000fec0003800000 */
.L_x_48:
[----:B------:R-:W-:-:S07]  /*1f20*/  LEA R0, R4, R0, 0x17 ;  /* 0x0000000004007211 */ /* 0x000fce00078eb8ff */
.L_x_50:
[----:B------:R-:W-:Y:S05]  /*1f30*/  BSYNC.RECONVERGENT B2 ;  /* 0x0000000000027941 */ /* 0x000fea0003800200 */
.L_x_47:
[----:B------:R-:W-:Y:S05]  /*1f40*/  BRA `(.L_x_51) ;  /* 0x0000000000207947 */ /* 0x000fea0003800000 */
.L_x_46:
[----:B------:R-:W-:-:S04]  /*1f50*/  LOP3.LUT R0, R3, 0x80000000, R4, 0x48, !PT ;  /* 0x8000000003007812 */ /* 0x000fc800078e4804 */
[----:B------:R-:W-:Y:S01]  /*1f60*/  LOP3.LUT R0, R0, 0x7f800000, RZ, 0xfc, !PT ;  /* 0x7f80000000007812 */ /* 0x000fe200078efcff */
[----:B------:R-:W-:Y:S06]  /*1f70*/  BRA `(.L_x_51) ;  /* 0x0000000000147947 */ /* 0x000fec0003800000 */
.L_x_45:
[----:B------:R-:W-:Y:S01]  /*1f80*/  LOP3.LUT R0, R3, 0x80000000, R4, 0x48, !PT ;  /* 0x8000000003007812 */ /* 0x000fe200078e4804 */
[----:B------:R-:W-:Y:S06]  /*1f90*/  BRA `(.L_x_51) ;  /* 0x00000000000c7947 */ /* 0x000fec0003800000 */
.L_x_44:
[----:B------:R-:W0:Y:S01]  /*1fa0*/  MUFU.RSQ R0, -QNAN ;  /* 0xffc0000000007908 */ /* 0x000e220000001400 */
[----:B------:R-:W-:Y:S05]  /*1fb0*/  BRA `(.L_x_51) ;  /* 0x0000000000047947 */ /* 0x000fea0003800000 */
.L_x_43:
[----:B------:R-:W-:-:S07]  /*1fc0*/  FADD.FTZ R0, R0, R3 ;  /* 0x0000000300007221 */ /* 0x000fce0000010000 */
.L_x_51:
[----:B------:R-:W-:Y:S05]  /*1fd0*/  BSYNC.RECONVERGENT B1 ;  /* 0x0000000000017941 */ /* 0x000fea0003800200 */
.L_x_41:
[----:B------:R-:W-:-:S04]  /*1fe0*/  HFMA2 R3, -RZ, RZ, 0, 0 ;  /* 0x00000000ff037431 */ /* 0x000fc800000001ff */
[----:B0-----:R-:W-:Y:S05]  /*1ff0*/  RET.REL.NODEC R2 `(_Z7softmaxiiPfS_) ;  /* 0xffffffe002007950 */ /* 0x001fea0003c3ffff */
.L_x_52:
        /* <DEDUP_REMOVED lines=16> */
.L_x_69:


//--------------------- .text._Z14relu_backwardsiiPfS_S_ --------------------------
	.section	.text._Z14relu_backwardsiiPfS_S_,"ax",@progbits
	.align	128
        .global         _Z14relu_backwardsiiPfS_S_
        .type           _Z14relu_backwardsiiPfS_S_,@function
        .size           _Z14relu_backwardsiiPfS_S_,(.L_x_72 - _Z14relu_backwardsiiPfS_S_)
        .other          _Z14relu_backwardsiiPfS_S_,@"STO_CUDA_ENTRY STV_DEFAULT"
_Z14relu_backwardsiiPfS_S_:
.text._Z14relu_backwardsiiPfS_S_:
        /* <DEDUP_REMOVED lines=13> */
[----:B------:R-:W0:Y:S01]  /*00d0*/  LDC.64 R2, c[0x0][0x388] ;  /* 0x0000e200ff027b82 */ /* 0x000e220000000a00 */
[----:B------:R-:W1:Y:S01]  /*00e0*/  LDCU.64 UR4, c[0x0][0x358] ;  /* 0x00006b00ff0477ac */ /* 0x000e620008000a00 */
[----:B------:R-:W-:-:S06]  /*00f0*/  IMAD R7, R5, UR6, R0 ;  /* 0x0000000605077c24 */ /* 0x000fcc000f8e0200 */
[----:B------:R-:W2:Y:S01]  /*0100*/  LDC.64 R4, c[0x0][0x398] ;  /* 0x0000e600ff047b82 */ /* 0x000ea20000000a00 */
[----:B0-----:R-:W-:-:S06]  /*0110*/  IMAD.WIDE.U32 R2, R7, 0x4, R2 ;  /* 0x0000000407027825 */ /* 0x001fcc00078e0002 */
[----:B-1----:R-:W3:Y:S01]  /*0120*/  LDG.E R2, desc[UR4][R2.64] ;  /* 0x0000000402027981 */ /* 0x002ee2000c1e1900 */
[----:B------:R-:W-:Y:S01]  /*0130*/  BSSY.RECONVERGENT B0, `(.L_x_53) ;  /* 0x0000008000007945 */ /* 0x000fe20003800200 */
[----:B------:R-:W-:Y:S02]  /*0140*/  HFMA2 R9, -RZ, RZ, 0, 0 ;  /* 0x00000000ff097431 */ /* 0x000fe400000001ff */
[----:B--2---:R-:W-:Y:S01]  /*0150*/  IMAD.WIDE.U32 R4, R7, 0x4, R4 ;  /* 0x0000000407047825 */ /* 0x004fe200078e0004 */
[----:B---3--:R-:W-:-:S13]  /*0160*/  FSETP.GT.AND P0, PT, R2, RZ, PT ;  /* 0x000000ff0200720b */ /* 0x008fda0003f04000 */
[----:B------:R-:W-:Y:S05]  /*0170*/  @!P0 BRA `(.L_x_54) ;  /* 0x00000000000c8947 */ /* 0x000fea0003800000 */
[----:B------:R-:W0:Y:S02]  /*0180*/  LDC.64 R2, c[0x0][0x390] ;  /* 0x0000e400ff027b82 */ /* 0x000e240000000a00 */
[----:B0-----:R-:W-:-:S05]  /*0190*/  IMAD.WIDE.U32 R2, R7, 0x4, R2 ;  /* 0x0000000407027825 */ /* 0x001fca00078e0002 */
[----:B------:R0:W5:Y:S02]  /*01a0*/  LDG.E R9, desc[UR4][R2.64] ;  /* 0x0000000402097981 */ /* 0x000164000c1e1900 */
.L_x_54:
[----:B------:R-:W-:Y:S05]  /*01b0*/  BSYNC.RECONVERGENT B0 ;  /* 0x0000000000007941 */ /* 0x000fea0003800200 */
.L_x_53:
[----:B-----5:R-:W-:Y:S01]  /*01c0*/  STG.E desc[UR4][R4.64], R9 ;  /* 0x0000000904007986 */ /* 0x020fe2000c101904 */
[----:B------:R-:W-:Y:S05]  /*01d0*/  EXIT ;  /* 0x000000000000794d */ /* 0x000fea0003800000 */
.L_x_55:
        /* <DEDUP_REMOVED lines=10> */
.L_x_72:


//--------------------- .text._Z12relu_forwardiiPfS_ --------------------------
	.section	.text._Z12relu_forwardiiPfS_,"ax",@progbits
	.align	128
        .global         _Z12relu_forwardiiPfS_
        .type           _Z12relu_forwardiiPfS_,@function
        .size           _Z12relu_forwardiiPfS_,(.L_x_73 - _Z12relu_forwardiiPfS_)
        .other          _Z12relu_forwardiiPfS_,@"STO_CUDA_ENTRY STV_DEFAULT"
_Z12relu_forwardiiPfS_:
.text._Z12relu_forwardiiPfS_:
        /* <DEDUP_REMOVED lines=19> */
[----:B--2---:R-:W-:Y:S01]  /*0130*/  IMAD.WIDE.U32 R4, R7, 0x4, R4 ;  /* 0x0000000407047825 */ /* 0x004fe200078e0004 */
[----:B---3--:R-:W-:-:S05]  /*0140*/  FMNMX R7, RZ, R2, !PT ;  /* 0x00000002ff077209 */ /* 0x008fca0007800000 */
[----:B------:R-:W-:Y:S01]  /*0150*/  STG.E desc[UR4][R4.64], R7 ;  /* 0x0000000704007986 */ /* 0x000fe2000c101904 */
[----:B------:R-:W-:Y:S05]  /*0160*/  EXIT ;  /* 0x000000000000794d */ /* 0x000fea0003800000 */
.L_x_56:
        /* <DEDUP_REMOVED lines=9> */
.L_x_73:


//--------------------- .text._Z15linear_backwardiiiPfS_S_S_ --------------------------
	.section	.text._Z15linear_backwardiiiPfS_S_S_,"ax",@progbits
	.align	128
        .global         _Z15linear_backwardiiiPfS_S_S_
        .type           _Z15linear_backwardiiiPfS_S_S_,@function
        .size           _Z15linear_backwardiiiPfS_S_S_,(.L_x_74 - _Z15linear_backwardiiiPfS_S_S_)
        .other          _Z15linear_backwardiiiPfS_S_S_,@"STO_CUDA_ENTRY STV_DEFAULT"
_Z15linear_backwardiiiPfS_S_S_:
.text._Z15linear_backwardiiiPfS_S_S_:
[----:B------:R-:W-:Y:S01]  /*0000*/  LDC R1, c[0x0][0x37c] ;  /* 0x0000df00ff017b82 */ /* 0x000fe20000000800 */
[----:B------:R-:W0:Y:S07]  /*0010*/  S2R R7, SR_TID.X ;  /* 0x0000000000077919 */ /* 0x000e2e0000002100 */
[----:B------:R-:W1:Y:S01]  /*0020*/  S2UR UR4, SR_CTAID.X ;  /* 0x00000000000479c3 */ /* 0x000e620000002500 */
[----:B------:R-:W1:Y:S01]  /*0030*/  LDCU UR5, c[0x0][0x360] ;  /* 0x00006c00ff0577ac */ /* 0x000e620008000800 */
[----:B------:R-:W2:Y:S01]  /*0040*/  S2R R5, SR_TID.Y ;  /* 0x0000000000057919 */ /* 0x000ea20000002200 */
[----:B------:R-:W3:Y:S05]  /*0050*/  LDCU UR7, c[0x0][0x380] ;  /* 0x00007000ff0777ac */ /* 0x000eea0008000800 */
[----:B------:R-:W2:Y:S08]  /*0060*/  S2UR UR6, SR_CTAID.Y ;  /* 0x00000000000679c3 */ /* 0x000eb00000002600 */
[----:B------:R-:W2:Y:S08]  /*0070*/  LDC R2, c[0x0][0x364] ;  /* 0x0000d900ff027b82 */ /* 0x000eb00000000800 */
[----:B------:R-:W4:Y:S01]  /*0080*/  LDC R0, c[0x0][0x388] ;  /* 0x0000e200ff007b82 */ /* 0x000f220000000800 */
[----:B-1----:R-:W-:-:S06]  /*0090*/  UIMAD UR4, UR4, UR5, URZ ;  /* 0x00000005040472a4 */ /* 0x002fcc000f8e02ff */
[----:B0-----:R-:W-:Y:S01]  /*00a0*/  IADD3 R3, PT, PT, R7, UR4, RZ ;  /* 0x0000000407037c10 */ /* 0x001fe2000fffe0ff */
[----:B--2---:R-:W-:-:S03]  /*00b0*/  IMAD R2, R2, UR6, R5 ;  /* 0x0000000602027c24 */ /* 0x004fc6000f8e0205 */
[----:B----4-:R-:W-:-:S04]  /*00c0*/  ISETP.GE.U32.AND P0, PT, R3, R0, PT ;  /* 0x000000000300720c */ /* 0x010fc80003f06070 */
[----:B---3--:R-:W-:-:S13]  /*00d0*/  ISETP.GE.U32.OR P0, PT, R2, UR7, P0 ;  /* 0x0000000702007c0c */ /* 0x008fda0008706470 */
[----:B------:R-:W-:Y:S05]  /*00e0*/  @P0 EXIT ;  /* 0x000000000000094d */ /* 0x000fea0003800000 */
[----:B------:R-:W0:Y:S01]  /*00f0*/  LDC R5, c[0x0][0x384] ;  /* 0x0000e100ff057b82 */ /* 0x000e220000000800 */
[----:B------:R-:W1:Y:S01]  /*0100*/  LDCU.64 UR6, c[0x0][0x358] ;  /* 0x00006b00ff0677ac */ /* 0x000e620008000a00 */
[----:B------:R-:W-:Y:S01]  /*0110*/  HFMA2 R12, -RZ, RZ, 0, 0 ;  /* 0x00000000ff0c7431 */ /* 0x000fe200000001ff */
[----:B0-----:R-:W-:-:S13]  /*0120*/  ISETP.GE.AND P0, PT, R5, 0x1, PT ;  /* 0x000000010500780c */ /* 0x001fda0003f06270 */
[----:B-1----:R-:W-:Y:S05]  /*0130*/  @!P0 BRA `(.L_x_57) ;  /* 0x0000000800448947 */ /* 0x002fea0003800000 */
[C---:B------:R-:W-:Y:S02]  /*0140*/  ISETP.GE.U32.AND P1, PT, R5.reuse, 0x8, PT ;  /* 0x000000080500780c */ /* 0x040fe40003f26070 */
[----:B------:R-:W-:Y:S02]  /*0150*/  LOP3.LUT R4, R5, 0x7, RZ, 0xc0, !PT ;  /* 0x0000000705047812 */ /* 0x000fe400078ec0ff */
[----:B------:R-:W-:Y:S02]  /*0160*/  MOV R12, RZ ;  /* 0x000000ff000c7202 */ /* 0x000fe40000000f00 */
[----:B------:R-:W-:Y:S02]  /*0170*/  ISETP.NE.AND P0, PT, R4, RZ, PT ;  /* 0x000000ff0400720c */ /* 0x000fe40003f05270 */
[----:B------:R-:W-:-:S05]  /*0180*/  MOV R6, RZ ;  /* 0x000000ff00067202 */ /* 0x000fca0000000f00 */
[----:B------:R-:W-:Y:S06]  /*0190*/  @!P1 BRA `(.L_x_58) ;  /* 0x0000000400249947 */ /* 0x000fec0003800000 */
[----:B------:R-:W-:Y:S01]  /*01a0*/  LOP3.LUT R6, R5, 0x7ffffff8, RZ, 0xc0, !PT ;  /* 0x7ffffff805067812 */ /* 0x000fe200078ec0ff */
[----:B------:R-:W-:Y:S01]  /*01b0*/  IMAD R8, R2, R5, 0x3 ;  /* 0x0000000302087424 */ /* 0x000fe200078e0205 */
[C---:B------:R-:W-:Y:S01]  /*01c0*/  IADD3 R7, PT, PT, R0.reuse, UR4, R7 ;  /* 0x0000000400077c10 */ /* 0x040fe2000fffe007 */
[C-C-:B------:R-:W-:Y:S01]  /*01d0*/  IMAD R11, R0.reuse, 0x3, R3.reuse ;  /* 0x00000003000b7824 */ /* 0x140fe200078e0203 */
[CC--:B------:R-:W-:Y:S01]  /*01e0*/  LEA R9, R0.reuse, R3.reuse, 0x1 ;  /* 0x0000000300097211 */ /* 0x0c0fe200078e08ff */
[C-C-:B------:R-:W-:Y:S01]  /*01f0*/  IMAD R23, R0.reuse, 0x5, R3.reuse ;  /* 0x0000000500177824 */ /* 0x140fe200078e0203 */
[CC--:B------:R-:W-:Y:S01]  /*0200*/  LEA R13, R0.reuse, R3.reuse, 0x2 ;  /* 0x00000003000d7211 */ /* 0x0c0fe200078e10ff */
[C-C-:B------:R-:W-:Y:S01]  /*0210*/  IMAD R25, R0.reuse, 0x6, R3.reuse ;  /* 0x0000000600197824 */ /* 0x140fe200078e0203 */
[----:B------:R-:W-:Y:S01]  /*0220*/  MOV R12, RZ ;  /* 0x000000ff000c7202 */ /* 0x000fe20000000f00 */
[----:B------:R-:W-:Y:S01]  /*0230*/  IMAD R27, R0, 0x7, R3 ;  /* 0x00000007001b7824 */ /* 0x000fe200078e0203 */
[----:B------:R-:W-:-:S02]  /*0240*/  MOV R29, R3 ;  /* 0x00000003001d7202 */ /* 0x000fc40000000f00 */
[----:B------:R-:W-:-:S07]  /*0250*/  IADD3 R10, PT, PT, -R6, RZ, RZ ;  /* 0x000000ff060a7210 */ /* 0x000fce0007ffe1ff */
.L_x_59:
[----:B------:R-:W0:Y:S01]  /*0260*/  LDC.64 R18, c[0x0][0x3a0] ;  /* 0x0000e800ff127b82 */ /* 0x000e220000000a00 */
[----:B------:R-:W-:-:S07]  /*0270*/  IADD3 R17, PT, PT, R8, -0x3, RZ ;  /* 0xfffffffd08117810 */ /* 0x000fce0007ffe0ff */
[----:B------:R-:W1:Y:S01]  /*0280*/  LDC.64 R14, c[0x0][0x390] ;  /* 0x0000e400ff0e7b82 */ /* 0x000e620000000a00 */
[----:B0-----:R-:W-:-:S06]  /*0290*/  IMAD.WIDE.U32 R16, R17, 0x4, R18 ;  /* 0x0000000411107825 */ /* 0x001fcc00078e0012 */
[----:B------:R-:W2:Y:S01]  /*02a0*/  LDG.E R16, desc[UR6][R16.64] ;  /* 0x0000000610107981 */ /* 0x000ea2000c1e1900 */
[----:B-1----:R-:W-:-:S06]  /*02b0*/  IMAD.WIDE.U32 R20, R29, 0x4, R14 ;  /* 0x000000041d147825 */ /* 0x002fcc00078e000e */
[----:B------:R-:W2:Y:S01]  /*02c0*/  LDG.E R21, desc[UR6][R20.64] ;  /* 0x0000000614157981 */ /* 0x000ea2000c1e1900 */
[C---:B------:R-:W-:Y:S02]  /*02d0*/  IADD3 R22, PT, PT, R8.reuse, -0x2, RZ ;  /* 0xfffffffe08167810 */ /* 0x040fe40007ffe0ff */
[----:B------:R-:W-:Y:S01]  /*02e0*/  IADD3 R24, PT, PT, R8, -0x1, RZ ;  /* 0xffffffff08187810 */ /* 0x000fe20007ffe0ff */
[----:B--2---:R-:W-:Y:S02]  /*02f0*/  FFMA R12, R21, R16, R12 ;  /* 0x00000010150c7223 */ /* 0x004fe4000000000c */
[----:B------:R-:W-:-:S04]  /*0300*/  IMAD.WIDE.U32 R20, R22, 0x4, R18 ;  /* 0x0000000416147825 */ /* 0x000fc800078e0012 */
[----:B------:R-:W-:Y:S01]  /*0310*/  IMAD.WIDE.U32 R16, R24, 0x4, R18 ;  /* 0x0000000418107825 */ /* 0x000fe200078e0012 */
[----:B------:R0:W2:Y:S04]  /*0320*/  LDG.E R22, desc[UR6][R20.64] ;  /* 0x0000000614167981 */ /* 0x0000a8000c1e1900 */
[----:B------:R1:W3:Y:S01]  /*0330*/  LDG.E R24, desc[UR6][R16.64] ;  /* 0x0000000610187981 */ /* 0x0002e2000c1e1900 */
[----:B0-----:R-:W-:-:S04]  /*0340*/  IMAD.WIDE.U32 R20, R7, 0x4, R14 ;  /* 0x0000000407147825 */ /* 0x001fc800078e000e */
[--C-:B-1----:R-:W-:Y:S01]  /*0350*/  IMAD.WIDE.U32 R16, R9, 0x4, R14.reuse ;  /* 0x0000000409107825 */ /* 0x102fe200078e000e */
[----:B------:R0:W2:Y:S04]  /*0360*/  LDG.E R26, desc[UR6][R20.64] ;  /* 0x00000006141a7981 */ /* 0x0000a8000c1e1900 */
[----:B------:R1:W3:Y:S01]  /*0370*/  LDG.E R28, desc[UR6][R16.64] ;  /* 0x00000006101c7981 */ /* 0x0002e2000c1e1900 */
[----:B0-----:R-:W-:-:S04]  /*0380*/  IMAD.WIDE.U32 R20, R11, 0x4, R14 ;  /* 0x000000040b147825 */ /* 0x001fc800078e000e */
[----:B-1----:R-:W-:-:S04]  /*0390*/  IMAD.WIDE.U32 R16, R8, 0x4, R18 ;  /* 0x0000000408107825 */ /* 0x002fc800078e0012 */
[----:B--2---:R-:W-:Y:S02]  /*03a0*/  FFMA R12, R26, R22, R12 ;  /* 0x000000161a0c7223 */ /* 0x004fe4000000000c */
[----:B------:R0:W2:Y:S04]  /*03b0*/  LDG.E R22, desc[UR6][R16.64] ;  /* 0x0000000610167981 */ /* 0x0000a8000c1e1900 */
[----:B------:R1:W2:Y:S01]  /*03c0*/  LDG.E R26, desc[UR6][R20.64] ;  /* 0x00000006141a7981 */ /* 0x0002a2000c1e1900 */
[----:B---3--:R-:W-:Y:S01]  /*03d0*/  FFMA R12, R28, R24, R12 ;  /* 0x000000181c0c7223 */ /* 0x008fe2000000000c */
[----:B------:R-:W-:-:S05]  /*03e0*/  IADD3 R24, PT, PT, R8, 0x1, RZ ;  /* 0x0000000108187810 */ /* 0x000fca0007ffe0ff */
[----:B0-----:R-:W-:-:S04]  /*03f0*/  IMAD.WIDE.U32 R16, R24, 0x4, R18 ;  /* 0x0000000418107825 */ /* 0x001fc800078e0012 */
[----:B-1----:R-:W-:Y:S01]  /*0400*/  IMAD.WIDE.U32 R20, R13, 0x4, R14 ;  /* 0x000000040d147825 */ /* 0x002fe200078e000e */
[----:B------:R0:W3:Y:S04]  /*0410*/  LDG.E R24, desc[UR6][R16.64] ;  /* 0x0000000610187981 */ /* 0x0000e8000c1e1900 */
[----:B------:R1:W3:Y:S01]  /*0420*/  LDG.E R28, desc[UR6][R20.64] ;  /* 0x00000006141c7981 */ /* 0x0002e2000c1e1900 */
[----:B--2---:R-:W-:Y:S01]  /*0430*/  FFMA R12, R26, R22, R12 ;  /* 0x000000161a0c7223 */ /* 0x004fe2000000000c */
[C---:B------:R-:W-:Y:S02]  /*0440*/  IADD3 R26, PT, PT, R8.reuse, 0x3, RZ ;  /* 0x00000003081a7810 */ /* 0x040fe40007ffe0ff */
[----:B------:R-:W-:-:S03]  /*0450*/  IADD3 R22, PT, PT, R8, 0x2, RZ ;  /* 0x0000000208167810 */ /* 0x000fc60007ffe0ff */
[----:B0-----:R-:W-:Y:S01]  /*0460*/  IMAD.WIDE.U32 R16, R26, 0x4, R18 ;  /* 0x000000041a107825 */ /* 0x001fe200078e0012 */
[----:B------:R-:W-:-:S03]  /*0470*/  IADD3 R26, PT, PT, R8, 0x4, RZ ;  /* 0x00000004081a7810 */ /* 0x000fc60007ffe0ff */
[--C-:B-1----:R-:W-:Y:S02]  /*0480*/  IMAD.WIDE.U32 R20, R22, 0x4, R18.reuse ;  /* 0x0000000416147825 */ /* 0x102fe400078e0012 */
[----:B------:R0:W2:Y:S02]  /*0490*/  LDG.E R22, desc[UR6][R16.64] ;  /* 0x0000000610167981 */ /* 0x0000a4000c1e1900 */
[----:B------:R-:W-:-:S04]  /*04a0*/  IMAD.WIDE.U32 R18, R26, 0x4, R18 ;  /* 0x000000041a127825 */ /* 0x000fc800078e0012 */
[----:B---3--:R-:W-:Y:S02]  /*04b0*/  FFMA R12, R28, R24, R12 ;  /* 0x000000181c0c7223 */ /* 0x008fe4000000000c */
[----:B------:R1:W3:Y:S01]  /*04c0*/  LDG.E R24, desc[UR6][R20.64] ;  /* 0x0000000614187981 */ /* 0x0002e2000c1e1900 */
[----:B0-----:R-:W-:-:S03]  /*04d0*/  IMAD.WIDE.U32 R16, R23, 0x4, R14 ;  /* 0x0000000417107825 */ /* 0x001fc600078e000e */
[----:B------:R-:W4:Y:S04]  /*04e0*/  LDG.E R18, desc[UR6][R18.64] ;  /* 0x0000000612127981 */ /* 0x000f28000c1e1900 */
[----:B------:R-:W3:Y:S01]  /*04f0*/  LDG.E R26, desc[UR6][R16.64] ;  /* 0x00000006101a7981 */ /* 0x000ee2000c1e1900 */
[----:B-1----:R-:W-:-:S04]  /*0500*/  IMAD.WIDE.U32 R20, R25, 0x4, R14 ;  /* 0x0000000419147825 */ /* 0x002fc800078e000e */
[----:B------:R-:W-:Y:S01]  /*0510*/  IMAD.WIDE.U32 R14, R27, 0x4, R14 ;  /* 0x000000041b0e7825 */ /* 0x000fe200078e000e */
[----:B------:R-:W2:Y:S05]  /*0520*/  LDG.E R28, desc[UR6][R20.64] ;  /* 0x00000006141c7981 */ /* 0x000eaa000c1e1900 */
[----:B------:R-:W4:Y:S01]  /*0530*/  LDG.E R15, desc[UR6][R14.64] ;  /* 0x000000060e0f7981 */ /* 0x000f22000c1e1900 */
[----:B------:R-:W-:-:S04]  /*0540*/  IADD3 R10, PT, PT, R10, 0x8, RZ ;  /* 0x000000080a0a7810 */ /* 0x000fc80007ffe0ff */
[----:B------:R-:W-:Y:S02]  /*0550*/  ISETP.NE.AND P1, PT, R10, RZ, PT ;  /* 0x000000ff0a00720c */ /* 0x000fe40003f25270 */
[----:B------:R-:W-:Y:S02]  /*0560*/  IADD3 R8, PT, PT, R8, 0x8, RZ ;  /* 0x0000000808087810 */ /* 0x000fe40007ffe0ff */
[C---:B------:R-:W-:Y:S02]  /*0570*/  LEA R7, R0.reuse, R7, 0x3 ;  /* 0x0000000700077211 */ /* 0x040fe400078e18ff */
[C---:B------:R-:W-:Y:S02]  /*0580*/  LEA R9, R0.reuse, R9, 0x3 ;  /* 0x0000000900097211 */ /* 0x040fe400078e18ff */
[C---:B------:R-:W-:Y:S02]  /*0590*/  LEA R11, R0.reuse, R11, 0x3 ;  /* 0x0000000b000b7211 */ /* 0x040fe400078e18ff */
[----:B------:R-:W-:-:S02]  /*05a0*/  LEA R13, R0, R13, 0x3 ;  /* 0x0000000d000d7211 */ /* 0x000fc400078e18ff */
[C---:B------:R-:W-:Y:S02]  /*05b0*/  LEA R23, R0.reuse, R23, 0x3 ;  /* 0x0000001700177211 */ /* 0x040fe400078e18ff */
[C---:B------:R-:W-:Y:S02]  /*05c0*/  LEA R25, R0.reuse, R25, 0x3 ;  /* 0x0000001900197211 */ /* 0x040fe400078e18ff */
[C---:B------:R-:W-:Y:S02]  /*05d0*/  LEA R27, R0.reuse, R27, 0x3 ;  /* 0x0000001b001b7211 */ /* 0x040fe400078e18ff */
[----:B------:R-:W-:Y:S01]  /*05e0*/  LEA R29, R0, R29, 0x3 ;  /* 0x0000001d001d7211 */ /* 0x000fe200078e18ff */
[----:B---3--:R-:W-:-:S04]  /*05f0*/  FFMA R12, R26, R24, R12 ;  /* 0x000000181a0c7223 */ /* 0x008fc8000000000c */
[----:B--2---:R-:W-:-:S04]  /*0600*/  FFMA R12, R28, R22, R12 ;  /* 0x000000161c0c7223 */ /* 0x004fc8000000000c */
[----:B----4-:R-:W-:Y:S01]  /*0610*/  FFMA R12, R15, R18, R12 ;  /* 0x000000120f0c7223 */ /* 0x010fe2000000000c */
[----:B------:R-:W-:Y:S06]  /*0620*/  @P1 BRA `(.L_x_59) ;  /* 0xfffffffc000c1947 */ /* 0x000fec000383ffff */
.L_x_58:
[----:B------:R-:W-:Y:S05]  /*0630*/  @!P0 BRA `(.L_x_57) ;  /* 0x0000000400048947 */ /* 0x000fea0003800000 */
[----:B------:R-:W-:Y:S02]  /*0640*/  ISETP.GE.U32.AND P0, PT, R4, 0x4, PT ;  /* 0x000000040400780c */ /* 0x000fe40003f06070 */
[----:B------:R-:W-:-:S04]  /*0650*/  LOP3.LUT R13, R5, 0x3, RZ, 0xc0, !PT ;  /* 0x00000003050d7812 */ /* 0x000fc800078ec0ff */
[----:B------:R-:W-:-:S07]  /*0660*/  ISETP.NE.AND P1, PT, R13, RZ, PT ;  /* 0x000000ff0d00720c */ /* 0x000fce0003f25270 */
[----:B------:R-:W-:Y:S06]  /*0670*/  @!P0 BRA `(.L_x_60) ;  /* 0x00000000007c8947 */ /* 0x000fec0003800000 */
[----:B------:R-:W0:Y:S01]  /*0680*/  LDC.64 R8, c[0x0][0x390] ;  /* 0x0000e400ff087b82 */ /* 0x000e220000000a00 */
[----:B------:R-:W-:Y:S02]  /*0690*/  IMAD R17, R2, R5, R6 ;  /* 0x0000000502117224 */ /* 0x000fe400078e0206 */
[----:B------:R-:W-:-:S03]  /*06a0*/  IMAD R15, R6, R0, R3 ;  /* 0x00000000060f7224 */ /* 0x000fc600078e0203 */
[C---:B------:R-:W-:Y:S02]  /*06b0*/  IADD3 R23, PT, PT, R17.reuse, 0x1, RZ ;  /* 0x0000000111177810 */ /* 0x040fe40007ffe0ff */
[----:B------:R-:W1:Y:S01]  /*06c0*/  LDC.64 R10, c[0x0][0x3a0] ;  /* 0x0000e800ff0a7b82 */ /* 0x000e620000000a00 */
[C---:B------:R-:W-:Y:S02]  /*06d0*/  IADD3 R29, PT, PT, R17.reuse, 0x2, RZ ;  /* 0x00000002111d7810 */ /* 0x040fe40007ffe0ff */
[----:B------:R-:W-:Y:S01]  /*06e0*/  IADD3 R4, PT, PT, R17, 0x3, RZ ;  /* 0x0000000311047810 */ /* 0x000fe20007ffe0ff */
[C---:B0-----:R-:W-:Y:S01]  /*06f0*/  IMAD.WIDE.U32 R20, R15.reuse, 0x4, R8 ;  /* 0x000000040f147825 */ /* 0x041fe200078e0008 */
[----:B------:R-:W-:-:S04]  /*0700*/  IADD3 R15, PT, PT, R15, R0, RZ ;  /* 0x000000000f0f7210 */ /* 0x000fc80007ffe0ff */
[-C--:B------:R-:W-:Y:S01]  /*0710*/  IADD3 R27, PT, PT, R15, R0.reuse, RZ ;  /* 0x000000000f1b7210 */ /* 0x080fe20007ffe0ff */
[--C-:B-1----:R-:W-:Y:S01]  /*0720*/  IMAD.WIDE.U32 R24, R17, 0x4, R10.reuse ;  /* 0x0000000411187825 */ /* 0x102fe200078e000a */
[----:B------:R-:W2:Y:S03]  /*0730*/  LDG.E R21, desc[UR6][R20.64] ;  /* 0x0000000614157981 */ /* 0x000ea6000c1e1900 */
[----:B------:R-:W-:Y:S01]  /*0740*/  IMAD.WIDE.U32 R22, R23, 0x4, R10 ;  /* 0x0000000417167825 */ /* 0x000fe200078e000a */
[----:B------:R-:W2:Y:S03]  /*0750*/  LDG.E R7, desc[UR6][R24.64] ;  /* 0x0000000618077981 */ /* 0x000ea6000c1e1900 */
[----:B------:R-:W-:Y:S02]  /*0760*/  IMAD.WIDE.U32 R18, R15, 0x4, R8 ;  /* 0x000000040f127825 */ /* 0x000fe400078e0008 */
[----:B------:R-:W3:Y:S02]  /*0770*/  LDG.E R22, desc[UR6][R22.64] ;  /* 0x0000000616167981 */ /* 0x000ee4000c1e1900 */
[----:B------:R-:W-:Y:S01]  /*0780*/  IMAD.WIDE.U32 R14, R29, 0x4, R10 ;  /* 0x000000041d0e7825 */ /* 0x000fe200078e000a */
[C---:B------:R-:W-:Y:S01]  /*0790*/  IADD3 R29, PT, PT, R27.reuse, R0, RZ ;  /* 0x000000001b1d7210 */ /* 0x040fe20007ffe0ff */
[----:B------:R-:W3:Y:S02]  /*07a0*/  LDG.E R19, desc[UR6][R18.64] ;  /* 0x0000000612137981 */ /* 0x000ee4000c1e1900 */
[----:B------:R-:W-:-:S02]  /*07b0*/  IMAD.WIDE.U32 R16, R27, 0x4, R8 ;  /* 0x000000041b107825 */ /* 0x000fc400078e0008 */
[----:B------:R-:W4:Y:S02]  /*07c0*/  LDG.E R14, desc[UR6][R14.64] ;  /* 0x000000060e0e7981 */ /* 0x000f24000c1e1900 */
[----:B------:R-:W-:Y:S02]  /*07d0*/  IMAD.WIDE.U32 R10, R4, 0x4, R10 ;  /* 0x00000004040a7825 */ /* 0x000fe400078e000a */
[----:B------:R-:W4:Y:S02]  /*07e0*/  LDG.E R17, desc[UR6][R16.64] ;  /* 0x0000000610117981 */ /* 0x000f24000c1e1900 */
[----:B------:R-:W-:Y:S02]  /*07f0*/  IMAD.WIDE.U32 R8, R29, 0x4, R8 ;  /* 0x000000041d087825 */ /* 0x000fe400078e0008 */
[----:B------:R-:W5:Y:S04]  /*0800*/  LDG.E R10, desc[UR6][R10.64] ;  /* 0x000000060a0a7981 */ /* 0x000f68000c1e1900 */
[----:B------:R-:W5:Y:S01]  /*0810*/  LDG.E R9, desc[UR6][R8.64] ;  /* 0x0000000608097981 */ /* 0x000f62000c1e1900 */
[----:B------:R-:W-:Y:S01]  /*0820*/  IADD3 R6, PT, PT, R6, 0x4, RZ ;  /* 0x0000000406067810 */ /* 0x000fe20007ffe0ff */
[----:B--2---:R-:W-:-:S04]  /*0830*/  FFMA R12, R21, R7, R12 ;  /* 0x00000007150c7223 */ /* 0x004fc8000000000c */
[----:B---3--:R-:W-:-:S04]  /*0840*/  FFMA R12, R19, R22, R12 ;  /* 0x00000016130c7223 */ /* 0x008fc8000000000c */
[----:B----4-:R-:W-:-:S04]  /*0850*/  FFMA R12, R17, R14, R12 ;  /* 0x0000000e110c7223 */ /* 0x010fc8000000000c */
[----:B-----5:R-:W-:-:S07]  /*0860*/  FFMA R12, R9, R10, R12 ;  /* 0x0000000a090c7223 */ /* 0x020fce000000000c */
.L_x_60:
[----:B------:R-:W-:Y:S05]  /*0870*/  @!P1 BRA `(.L_x_57) ;  /* 0x0000000000749947 */ /* 0x000fea0003800000 */
[----:B------:R-:W-:Y:S02]  /*0880*/  ISETP.NE.AND P0, PT, R13, 0x1, PT ;  /* 0x000000010d00780c */ /* 0x000fe40003f05270 */
[----:B------:R-:W-:-:S04]  /*0890*/  LOP3.LUT R4, R5, 0x1, RZ, 0xc0, !PT ;  /* 0x0000000105047812 */ /* 0x000fc800078ec0ff */
[----:B------:R-:W-:-:S07]  /*08a0*/  ISETP.NE.U32.AND P1, PT, R4, 0x1, PT ;  /* 0x000000010400780c */ /* 0x000fce0003f25070 */
[----:B------:R-:W0:Y:S01]  /*08b0*/  @P0 LDC.64 R16, c[0x0][0x3a0] ;  /* 0x0000e800ff100b82 */ /* 0x000e220000000a00 */
[-C--:B------:R-:W-:Y:S02]  /*08c0*/  @P0 IMAD R7, R6, R0.reuse, R3 ;  /* 0x0000000006070224 */ /* 0x080fe400078e0203 */
[----:B------:R-:W-:Y:S01]  /*08d0*/  @P0 IMAD R15, R2, R5, R6 ;  /* 0x00000005020f0224 */ /* 0x000fe200078e0206 */
[----:B------:R-:W-:Y:S02]  /*08e0*/  @P0 IADD3 R6, PT, PT, R6, 0x2, RZ ;  /* 0x0000000206060810 */ /* 0x000fe40007ffe0ff */
[----:B------:R-:W-:Y:S02]  /*08f0*/  @P0 IADD3 R13, PT, PT, R7, R0, RZ ;  /* 0x00000000070d0210 */ /* 0x000fe40007ffe0ff */
[----:B------:R-:W1:Y:S08]  /*0900*/  @P0 LDC.64 R18, c[0x0][0x390] ;  /* 0x0000e400ff120b82 */ /* 0x000e700000000a00 */
[----:B------:R-:W2:Y:S08]  /*0910*/  @!P1 LDC.64 R10, c[0x0][0x390] ;  /* 0x0000e400ff0a9b82 */ /* 0x000eb00000000a00 */
[----:B------:R-:W3:Y:S01]  /*0920*/  @!P1 LDC.64 R8, c[0x0][0x3a0] ;  /* 0x0000e800ff089b82 */ /* 0x000ee20000000a00 */
[C---:B------:R-:W-:Y:S01]  /*0930*/  @P0 IADD3 R23, PT, PT, R15.reuse, 0x1, RZ ;  /* 0x000000010f170810 */ /* 0x040fe20007ffe0ff */
[----:B0-----:R-:W-:-:S04]  /*0940*/  @P0 IMAD.WIDE.U32 R14, R15, 0x4, R16 ;  /* 0x000000040f0e0825 */ /* 0x001fc800078e0010 */
[--C-:B-1----:R-:W-:Y:S02]  /*0950*/  @P0 IMAD.WIDE.U32 R20, R7, 0x4, R18.reuse ;  /* 0x0000000407140825 */ /* 0x102fe400078e0012 */
[----:B------:R-:W4:Y:S02]  /*0960*/  @P0 LDG.E R14, desc[UR6][R14.64] ;  /* 0x000000060e0e0981 */ /* 0x000f24000c1e1900 */
[----:B------:R-:W-:Y:S02]  /*0970*/  @P0 IMAD.WIDE.U32 R18, R13, 0x4, R18 ;  /* 0x000000040d120825 */ /* 0x000fe400078e0012 */
[----:B------:R-:W4:Y:S02]  /*0980*/  @P0 LDG.E R7, desc[UR6][R20.64] ;  /* 0x0000000614070981 */ /* 0x000f24000c1e1900 */
[----:B------:R-:W-:Y:S02]  /*0990*/  @!P1 IMAD R13, R2, R5, R6 ;  /* 0x00000005020d9224 */ /* 0x000fe400078e0206 */
[----:B------:R-:W-:Y:S01]  /*09a0*/  @!P1 IMAD R5, R6, R0, R3 ;  /* 0x0000000006059224 */ /* 0x000fe200078e0203 */
[----:B------:R-:W5:Y:S01]  /*09b0*/  @P0 LDG.E R18, desc[UR6][R18.64] ;  /* 0x0000000612120981 */ /* 0x000f62000c1e1900 */
[----:B------:R-:W-:-:S04]  /*09c0*/  @P0 IMAD.WIDE.U32 R16, R23, 0x4, R16 ;  /* 0x0000000417100825 */ /* 0x000fc800078e0010 */
[----:B--2---:R-:W-:Y:S02]  /*09d0*/  @!P1 IMAD.WIDE.U32 R10, R5, 0x4, R10 ;  /* 0x00000004050a9825 */ /* 0x004fe400078e000a */
[----:B------:R-:W5:Y:S02]  /*09e0*/  @P0 LDG.E R16, desc[UR6][R16.64] ;  /* 0x0000000610100981 */ /* 0x000f64000c1e1900 */
[----:B---3--:R-:W-:Y:S02]  /*09f0*/  @!P1 IMAD.WIDE.U32 R8, R13, 0x4, R8 ;  /* 0x000000040d089825 */ /* 0x008fe400078e0008 */
[----:B------:R-:W2:Y:S04]  /*0a00*/  @!P1 LDG.E R11, desc[UR6][R10.64] ;  /* 0x000000060a0b9981 */ /* 0x000ea8000c1e1900 */
[----:B------:R-:W2:Y:S01]  /*0a10*/  @!P1 LDG.E R8, desc[UR6][R8.64] ;  /* 0x0000000608089981 */ /* 0x000ea2000c1e1900 */
[----:B----4-:R-:W-:-:S04]  /*0a20*/  @P0 FFMA R7, R7, R14, R12 ;  /* 0x0000000e07070223 */ /* 0x010fc8000000000c */
[----:B-----5:R-:W-:-:S04]  /*0a30*/  @P0 FFMA R12, R18, R16, R7 ;  /* 0x00000010120c0223 */ /* 0x020fc80000000007 */
[----:B--2---:R-:W-:-:S07]  /*0a40*/  @!P1 FFMA R12, R11, R8, R12 ;  /* 0x000000080b0c9223 */ /* 0x004fce000000000c */
.L_x_57:
[----:B------:R-:W0:Y:S01]  /*0a50*/  LDC.64 R4, c[0x0][0x3a8] ;  /* 0x0000ea00ff047b82 */ /* 0x000e220000000a00 */
[----:B------:R-:W-:-:S04]  /*0a60*/  IMAD R3, R2, R0, R3 ;  /* 0x0000000002037224 */ /* 0x000fc800078e0203 */
[----:B0-----:R-:W-:-:S05]  /*0a70*/  IMAD.WIDE.U32 R2, R3, 0x4, R4 ;  /* 0x0000000403027825 */ /* 0x001fca00078e0004 */
[----:B------:R-:W-:Y:S01]  /*0a80*/  STG.E desc[UR6][R2.64], R12 ;  /* 0x0000000c02007986 */ /* 0x000fe2000c101906 */
[----:B------:R-:W-:Y:S05]  /*0a90*/  EXIT ;  /* 0x000000000000794d */ /* 0x000fea0003800000 */
.L_x_61:
        /* <DEDUP_REMOVED lines=14> */
.L_x_74:


//--------------------- .text._Z14linear_forwardiiiPfS_S_S_ --------------------------
	.section	.text._Z14linear_forwardiiiPfS_S_S_,"ax",@progbits
	.align	128
        .global         _Z14linear_forwardiiiPfS_S_S_
        .type           _Z14linear_forwardiiiPfS_S_S_,@function
        .size           _Z14linear_forwardiiiPfS_S_S_,(.L_x_75 - _Z14linear_forwardiiiPfS_S_S_)
        .other          _Z14linear_forwardiiiPfS_S_S_,@"STO_CUDA_ENTRY STV_DEFAULT"
_Z14linear_forwardiiiPfS_S_S_:
.text._Z14linear_forwardiiiPfS_S_S_:
        /* <DEDUP_REMOVED lines=15> */
[----:B------:R-:W0:Y:S01]  /*00f0*/  LDC.64 R6, c[0x0][0x3a0] ;  /* 0x0000e800ff067b82 */ /* 0x000e220000000a00 */
[----:B------:R-:W1:Y:S07]  /*0100*/  LDCU.64 UR6, c[0x0][0x358] ;  /* 0x00006b00ff0677ac */ /* 0x000e6e0008000a00 */
[----:B------:R-:W2:Y:S08]  /*0110*/  LDC R5, c[0x0][0x384] ;  /* 0x0000e100ff057b82 */ /* 0x000eb00000000800 */
[----:B------:R-:W3:Y:S01]  /*0120*/  LDC.64 R14, c[0x0][0x3a8] ;  /* 0x0000ea00ff0e7b82 */ /* 0x000ee20000000a00 */
[----:B0-----:R-:W-:-:S05]  /*0130*/  IMAD.WIDE.U32 R6, R3, 0x4, R6 ;  /* 0x0000000403067825 */ /* 0x001fca00078e0006 */
[----:B-1----:R-:W4:Y:S01]  /*0140*/  LDG.E R28, desc[UR6][R6.64] ;  /* 0x00000006061c7981 */ /* 0x002f22000c1e1900 */
[----:B------:R-:W-:Y:S01]  /*0150*/  IMAD R9, R2, R0, R3 ;  /* 0x0000000002097224 */ /* 0x000fe200078e0203 */
[----:B--2---:R-:W-:-:S03]  /*0160*/  ISETP.GE.AND P0, PT, R5, 0x1, PT ;  /* 0x000000010500780c */ /* 0x004fc60003f06270 */
[----:B---3--:R-:W-:-:S05]  /*0170*/  IMAD.WIDE.U32 R14, R9, 0x4, R14 ;  /* 0x00000004090e7825 */ /* 0x008fca00078e000e */
[----:B----4-:R0:W-:Y:S05]  /*0180*/  STG.E desc[UR6][R14.64], R28 ;  /* 0x0000001c0e007986 */ /* 0x0101ea000c101906 */
[----:B------:R-:W-:Y:S05]  /*0190*/  @!P0 EXIT ;  /* 0x000000000000894d */ /* 0x000fea0003800000 */
[C---:B------:R-:W-:Y:S01]  /*01a0*/  ISETP.GE.U32.AND P1, PT, R5.reuse, 0x8, PT ;  /* 0x000000080500780c */ /* 0x040fe20003f26070 */
[----:B------:R-:W-:Y:S01]  /*01b0*/  HFMA2 R7, -RZ, RZ, 0, 0 ;  /* 0x00000000ff077431 */ /* 0x000fe200000001ff */
[----:B------:R-:W-:-:S04]  /*01c0*/  LOP3.LUT R4, R5, 0x7, RZ, 0xc0, !PT ;  /* 0x0000000705047812 */ /* 0x000fc800078ec0ff */
[----:B------:R-:W-:-:S07]  /*01d0*/  ISETP.NE.AND P0, PT, R4, RZ, PT ;  /* 0x000000ff0400720c */ /* 0x000fce0003f05270 */
        /* <DEDUP_REMOVED lines=9> */
[----:B------:R-:W-:Y:S01]  /*0270*/  MOV R12, R3 ;  /* 0x00000003000c7202 */ /* 0x000fe20000000f00 */
[----:B------:R-:W-:Y:S01]  /*0280*/  IMAD R10, R0, 0x7, R3 ;  /* 0x00000007000a7824 */ /* 0x000fe200078e0203 */
[----:B------:R-:W-:-:S07]  /*0290*/  IADD3 R6, PT, PT, -R7, RZ, RZ ;  /* 0x000000ff07067210 */ /* 0x000fce0007ffe1ff */
.L_x_63:
[----:B-1----:R-:W1:Y:S01]  /*02a0*/  LDC.64 R16, c[0x0][0x390] ;  /* 0x0000e400ff107b82 */ /* 0x002e620000000a00 */
[----:B------:R-:W-:-:S07]  /*02b0*/  IADD3 R25, PT, PT, R26, -0x3, RZ ;  /* 0xfffffffd1a197810 */ /* 0x000fce0007ffe0ff */
[----:B------:R-:W2:Y:S01]  /*02c0*/  LDC.64 R18, c[0x0][0x398] ;  /* 0x0000e600ff127b82 */ /* 0x000ea20000000a00 */
[----:B-1----:R-:W-:-:S06]  /*02d0*/  IMAD.WIDE.U32 R24, R25, 0x4, R16 ;  /* 0x0000000419187825 */ /* 0x002fcc00078e0010 */
[----:B------:R-:W0:Y:S01]  /*02e0*/  LDG.E R24, desc[UR6][R24.64] ;  /* 0x0000000618187981 */ /* 0x000e22000c1e1900 */
[----:B--2---:R-:W-:-:S06]  /*02f0*/  IMAD.WIDE.U32 R20, R12, 0x4, R18 ;  /* 0x000000040c147825 */ /* 0x004fcc00078e0012 */
[----:B------:R-:W0:Y:S01]  /*0300*/  LDG.E R21, desc[UR6][R20.64] ;  /* 0x0000000614157981 */ /* 0x000e22000c1e1900 */
[----:B------:R-:W-:Y:S01]  /*0310*/  IADD3 R23, PT, PT, R26, -0x2, RZ ;  /* 0xfffffffe1a177810 */ /* 0x000fe20007ffe0ff */
[----:B0-----:R-:W-:-:S04]  /*0320*/  FFMA R28, R21, R24, R28 ;  /* 0x00000018151c7223 */ /* 0x001fc8000000001c */
[----:B------:R-:W-:-:S04]  /*0330*/  IMAD.WIDE.U32 R20, R23, 0x4, R16 ;  /* 0x0000000417147825 */ /* 0x000fc800078e0010 */
[----:B------:R-:W-:Y:S01]  /*0340*/  IMAD.WIDE.U32 R22, R11, 0x4, R18 ;  /* 0x000000040b167825 */ /* 0x000fe200078e0012 */
[----:B------:R0:W-:Y:S04]  /*0350*/  STG.E desc[UR6][R14.64], R28 ;  /* 0x0000001c0e007986 */ /* 0x0001e8000c101906 */
[----:B------:R-:W0:Y:S04]  /*0360*/  LDG.E R20, desc[UR6][R20.64] ;  /* 0x0000000614147981 */ /* 0x000e28000c1e1900 */
[----:B------:R-:W0:Y:S01]  /*0370*/  LDG.E R23, desc[UR6][R22.64] ;  /* 0x0000000616177981 */ /* 0x000e22000c1e1900 */
[----:B------:R-:W-:Y:S01]  /*0380*/  IADD3 R25, PT, PT, R26, -0x1, RZ ;  /* 0xffffffff1a197810 */ /* 0x000fe20007ffe0ff */
[----:B0-----:R-:W-:-:S04]  /*0390*/  FFMA R28, R23, R20, R28 ;  /* 0x00000014171c7223 */ /* 0x001fc8000000001c */
[----:B------:R-:W-:-:S04]  /*03a0*/  IMAD.WIDE.U32 R22, R25, 0x4, R16 ;  /* 0x0000000419167825 */ /* 0x000fc800078e0010 */
[--C-:B------:R-:W-:Y:S01]  /*03b0*/  IMAD.WIDE.U32 R24, R9, 0x4, R18.reuse ;  /* 0x0000000409187825 */ /* 0x100fe200078e0012 */
[----:B------:R0:W-:Y:S04]  /*03c0*/  STG.E desc[UR6][R14.64], R28 ;  /* 0x0000001c0e007986 */ /* 0x0001e8000c101906 */
[----:B------:R-:W0:Y:S04]  /*03d0*/  LDG.E R22, desc[UR6][R22.64] ;  /* 0x0000000616167981 */ /* 0x000e28000c1e1900 */
[----:B------:R-:W0:Y:S01]  /*03e0*/  LDG.E R25, desc[UR6][R24.64] ;  /* 0x0000000618197981 */ /* 0x000e22000c1e1900 */
[----:B------:R-:W-:-:S04]  /*03f0*/  IMAD.WIDE.U32 R20, R13, 0x4, R18 ;  /* 0x000000040d147825 */ /* 0x000fc800078e0012 */
[----:B0-----:R-:W-:-:S05]  /*0400*/  FFMA R28, R25, R22, R28 ;  /* 0x00000016191c7223 */ /* 0x001fca000000001c */
[----:B------:R0:W-:Y:S04]  /*0410*/  STG.E desc[UR6][R14.64], R28 ;  /* 0x0000001c0e007986 */ /* 0x0001e8000c101906 */
[----:B------:R1:W0:Y:S02]  /*0420*/  LDG.E R23, desc[UR6][R20.64] ;  /* 0x0000000614177981 */ /* 0x000224000c1e1900 */
[----:B-1----:R-:W-:-:S06]  /*0430*/  IMAD.WIDE.U32 R20, R26, 0x4, R16 ;  /* 0x000000041a147825 */ /* 0x002fcc00078e0010 */
[----:B------:R-:W0:Y:S01]  /*0440*/  LDG.E R20, desc[UR6][R20.64] ;  /* 0x0000000614147981 */ /* 0x000e22000c1e1900 */
[----:B------:R-:W-:Y:S01]  /*0450*/  IADD3 R25, PT, PT, R26, 0x1, RZ ;  /* 0x000000011a197810 */ /* 0x000fe20007ffe0ff */
[----:B0-----:R-:W-:-:S04]  /*0460*/  FFMA R28, R23, R20, R28 ;  /* 0x00000014171c7223 */ /* 0x001fc8000000001c */
[----:B------:R-:W-:-:S04]  /*0470*/  IMAD.WIDE.U32 R22, R25, 0x4, R16 ;  /* 0x0000000419167825 */ /* 0x000fc800078e0010 */
[----:B------:R-:W-:Y:S01]  /*0480*/  IMAD.WIDE.U32 R24, R27, 0x4, R18 ;  /* 0x000000041b187825 */ /* 0x000fe200078e0012 */
[----:B------:R0:W-:Y:S04]  /*0490*/  STG.E desc[UR6][R14.64], R28 ;  /* 0x0000001c0e007986 */ /* 0x0001e8000c101906 */
[----:B------:R1:W0:Y:S04]  /*04a0*/  LDG.E R22, desc[UR6][R22.64] ;  /* 0x0000000616167981 */ /* 0x000228000c1e1900 */
[----:B------:R-:W0:Y:S01]  /*04b0*/  LDG.E R25, desc[UR6][R24.64] ;  /* 0x0000000618197981 */ /* 0x000e22000c1e1900 */
[----:B-1----:R-:W-:-:S05]  /*04c0*/  IADD3 R23, PT, PT, R26, 0x2, RZ ;  /* 0x000000021a177810 */ /* 0x002fca0007ffe0ff */
[----:B------:R-:W-:-:S04]  /*04d0*/  IMAD.WIDE.U32 R20, R23, 0x4, R16 ;  /* 0x0000000417147825 */ /* 0x000fc800078e0010 */
[----:B0-----:R-:W-:-:S05]  /*04e0*/  FFMA R28, R25, R22, R28 ;  /* 0x00000016191c7223 */ /* 0x001fca000000001c */
[----:B------:R0:W-:Y:S04]  /*04f0*/  STG.E desc[UR6][R14.64], R28 ;  /* 0x0000001c0e007986 */ /* 0x0001e8000c101906 */
[----:B------:R1:W0:Y:S02]  /*0500*/  LDG.E R22, desc[UR6][R20.64] ;  /* 0x0000000614167981 */ /* 0x000224000c1e1900 */
[----:B-1----:R-:W-:-:S06]  /*0510*/  IMAD.WIDE.U32 R20, R29, 0x4, R18 ;  /* 0x000000041d147825 */ /* 0x002fcc00078e0012 */
[----:B------:R-:W0:Y:S01]  /*0520*/  LDG.E R21, desc[UR6][R20.64] ;  /* 0x0000000614157981 */ /* 0x000e22000c1e1900 */
[----:B------:R-:W-:-:S05]  /*0530*/  IADD3 R25, PT, PT, R26, 0x3, RZ ;  /* 0x000000031a197810 */ /* 0x000fca0007ffe0ff */
[----:B------:R-:W-:-:S04]  /*0540*/  IMAD.WIDE.U32 R24, R25, 0x4, R16 ;  /* 0x0000000419187825 */ /* 0x000fc800078e0010 */
[----:B0-----:R-:W-:Y:S01]  /*0550*/  FFMA R28, R21, R22, R28 ;  /* 0x00000016151c7223 */ /* 0x001fe2000000001c */
[----:B------:R-:W-:-:S04]  /*0560*/  IMAD.WIDE.U32 R22, R8, 0x4, R18 ;  /* 0x0000000408167825 */ /* 0x000fc800078e0012 */
[----:B------:R0:W-:Y:S04]  /*0570*/  STG.E desc[UR6][R14.64], R28 ;  /* 0x0000001c0e007986 */ /* 0x0001e8000c101906 */
[----:B------:R-:W2:Y:S04]  /*0580*/  LDG.E R23, desc[UR6][R22.64] ;  /* 0x0000000616177981 */ /* 0x000ea8000c1e1900 */
[----:B------:R-:W2:Y:S01]  /*0590*/  LDG.E R24, desc[UR6][R24.64] ;  /* 0x0000000618187981 */ /* 0x000ea2000c1e1900 */
[----:B------:R-:W-:Y:S01]  /*05a0*/  IADD3 R21, PT, PT, R26, 0x4, RZ ;  /* 0x000000041a157810 */ /* 0x000fe20007ffe0ff */
[----:B------:R-:W-:-:S04]  /*05b0*/  IMAD.WIDE.U32 R18, R10, 0x4, R18 ;  /* 0x000000040a127825 */ /* 0x000fc800078e0012 */
[----:B------:R-:W-:-:S04]  /*05c0*/  IMAD.WIDE.U32 R16, R21, 0x4, R16 ;  /* 0x0000000415107825 */ /* 0x000fc800078e0010 */
[----:B--2---:R-:W-:-:S05]  /*05d0*/  FFMA R23, R23, R24, R28 ;  /* 0x0000001817177223 */ /* 0x004fca000000001c */
[----:B------:R1:W-:Y:S04]  /*05e0*/  STG.E desc[UR6][R14.64], R23 ;  /* 0x000000170e007986 */ /* 0x0003e8000c101906 */
[----:B------:R-:W0:Y:S04]  /*05f0*/  LDG.E R18, desc[UR6][R18.64] ;  /* 0x0000000612127981 */ /* 0x000e28000c1e1900 */
[----:B------:R-:W0:Y:S01]  /*0600*/  LDG.E R16, desc[UR6][R16.64] ;  /* 0x0000000610107981 */ /* 0x000e22000c1e1900 */
[----:B------:R-:W-:Y:S02]  /*0610*/  IADD3 R6, PT, PT, R6, 0x8, RZ ;  /* 0x0000000806067810 */ /* 0x000fe40007ffe0ff */
[----:B------:R-:W-:-:S02]  /*0620*/  IADD3 R26, PT, PT, R26, 0x8, RZ ;  /* 0x000000081a1a7810 */ /* 0x000fc40007ffe0ff */
[----:B------:R-:W-:Y:S02]  /*0630*/  ISETP.NE.AND P1, PT, R6, RZ, PT ;  /* 0x000000ff0600720c */ /* 0x000fe40003f25270 */
[C---:B------:R-:W-:Y:S02]  /*0640*/  LEA R11, R0.reuse, R11, 0x3 ;  /* 0x0000000b000b7211 */ /* 0x040fe400078e18ff */
[C---:B------:R-:W-:Y:S02]  /*0650*/  LEA R9, R0.reuse, R9, 0x3 ;  /* 0x0000000900097211 */ /* 0x040fe400078e18ff */
[C---:B------:R-:W-:Y:S02]  /*0660*/  LEA R13, R0.reuse, R13, 0x3 ;  /* 0x0000000d000d7211 */ /* 0x040fe400078e18ff */
[C---:B------:R-:W-:Y:S02]  /*0670*/  LEA R27, R0.reuse, R27, 0x3 ;  /* 0x0000001b001b7211 */ /* 0x040fe400078e18ff */
[----:B------:R-:W-:-:S02]  /*0680*/  LEA R29, R0, R29, 0x3 ;  /* 0x0000001d001d7211 */ /* 0x000fc400078e18ff */
[C---:B------:R-:W-:Y:S02]  /*0690*/  LEA R8, R0.reuse, R8, 0x3 ;  /* 0x0000000800087211 */ /* 0x040fe400078e18ff */
[C---:B------:R-:W-:Y:S02]  /*06a0*/  LEA R10, R0.reuse, R10, 0x3 ;  /* 0x0000000a000a7211 */ /* 0x040fe400078e18ff */
[----:B------:R-:W-:Y:S01]  /*06b0*/  LEA R12, R0, R12, 0x3 ;  /* 0x0000000c000c7211 */ /* 0x000fe200078e18ff */
[----:B0-----:R-:W-:-:S05]  /*06c0*/  FFMA R28, R18, R16, R23 ;  /* 0x00000010121c7223 */ /* 0x001fca0000000017 */
[----:B------:R1:W-:Y:S01]  /*06d0*/  STG.E desc[UR6][R14.64], R28 ;  /* 0x0000001c0e007986 */ /* 0x0003e2000c101906 */
[----:B------:R-:W-:Y:S05]  /*06e0*/  @P1 BRA `(.L_x_63) ;  /* 0xfffffff800ec1947 */ /* 0x000fea000383ffff */
.L_x_62:
[----:B------:R-:W-:Y:S05]  /*06f0*/  @!P0 EXIT ;  /* 0x000000000000894d */ /* 0x000fea0003800000 */
[----:B------:R-:W-:Y:S02]  /*0700*/  ISETP.GE.U32.AND P0, PT, R4, 0x4, PT ;  /* 0x000000040400780c */ /* 0x000fe40003f06070 */
[----:B------:R-:W-:-:S04]  /*0710*/  LOP3.LUT R6, R5, 0x3, RZ, 0xc0, !PT ;  /* 0x0000000305067812 */ /* 0x000fc800078ec0ff */
[----:B------:R-:W-:-:S07]  /*0720*/  ISETP.NE.AND P1, PT, R6, RZ, PT ;  /* 0x000000ff0600720c */ /* 0x000fce0003f25270 */
[----:B------:R-:W-:Y:S06]  /*0730*/  @!P0 BRA `(.L_x_64) ;  /* 0x00000000008c8947 */ /* 0x000fec0003800000 */
[----:B------:R-:W2:Y:S01]  /*0740*/  LDC.64 R10, c[0x0][0x398] ;  /* 0x0000e600ff0a7b82 */ /* 0x000ea20000000a00 */
[----:B------:R-:W-:Y:S02]  /*0750*/  IMAD R19, R7, R0, R3 ;  /* 0x0000000007137224 */ /* 0x000fe400078e0203 */
[----:B------:R-:W-:-:S05]  /*0760*/  IMAD R17, R2, R5, R7 ;  /* 0x0000000502117224 */ /* 0x000fca00078e0207 */
[----:B------:R-:W3:Y:S01]  /*0770*/  LDC.64 R8, c[0x0][0x390] ;  /* 0x0000e400ff087b82 */ /* 0x000ee20000000a00 */
[----:B--2---:R-:W-:-:S06]  /*0780*/  IMAD.WIDE.U32 R20, R19, 0x4, R10 ;  /* 0x0000000413147825 */ /* 0x004fcc00078e000a */
[----:B------:R-:W2:Y:S01]  /*0790*/  LDG.E R21, desc[UR6][R20.64] ;  /* 0x0000000614157981 */ /* 0x000ea2000c1e1900 */
[----:B---3--:R-:W-:-:S06]  /*07a0*/  IMAD.WIDE.U32 R12, R17, 0x4, R8 ;  /* 0x00000004110c7825 */ /* 0x008fcc00078e0008 */
[----:B------:R-:W2:Y:S01]  /*07b0*/  LDG.E R12, desc[UR6][R12.64] ;  /* 0x000000060c0c7981 */ /* 0x000ea2000c1e1900 */
[----:B-1----:R-:W-:Y:S02]  /*07c0*/  IADD3 R23, PT, PT, R17, 0x1, RZ ;  /* 0x0000000111177810 */ /* 0x002fe40007ffe0ff */
[----:B------:R-:W-:-:S03]  /*07d0*/  IADD3 R27, PT, PT, R19, R0, RZ ;  /* 0x00000000131b7210 */ /* 0x000fc60007ffe0ff */
[----:B------:R-:W-:-:S04]  /*07e0*/  IMAD.WIDE.U32 R22, R23, 0x4, R8 ;  /* 0x0000000417167825 */ /* 0x000fc800078e0008 */
[----:B------:R-:W-:-:S04]  /*07f0*/  IMAD.WIDE.U32 R18, R27, 0x4, R10 ;  /* 0x000000041b127825 */ /* 0x000fc800078e000a */
[----:B--2---:R-:W-:-:S05]  /*0800*/  FFMA R25, R21, R12, R28 ;  /* 0x0000000c15197223 */ /* 0x004fca000000001c */
[----:B------:R2:W-:Y:S04]  /*0810*/  STG.E desc[UR6][R14.64], R25 ;  /* 0x000000190e007986 */ /* 0x0005e8000c101906 */
[----:B------:R-:W3:Y:S04]  /*0820*/  LDG.E R22, desc[UR6][R22.64] ;  /* 0x0000000616167981 */ /* 0x000ee8000c1e1900 */
[----:B------:R-:W3:Y:S01]  /*0830*/  LDG.E R18, desc[UR6][R18.64] ;  /* 0x0000000612127981 */ /* 0x000ee2000c1e1900 */
[----:B------:R-:W-:Y:S02]  /*0840*/  IADD3 R4, PT, PT, R17, 0x2, RZ ;  /* 0x0000000211047810 */ /* 0x000fe40007ffe0ff */
[----:B------:R-:W-:-:S03]  /*0850*/  IADD3 R29, PT, PT, R27, R0, RZ ;  /* 0x000000001b1d7210 */ /* 0x000fc60007ffe0ff */
[----:B------:R-:W-:-:S04]  /*0860*/  IMAD.WIDE.U32 R20, R4, 0x4, R8 ;  /* 0x0000000404147825 */ /* 0x000fc800078e0008 */
[----:B------:R-:W-:-:S04]  /*0870*/  IMAD.WIDE.U32 R12, R29, 0x4, R10 ;  /* 0x000000041d0c7825 */ /* 0x000fc800078e000a */
[----:B---3--:R-:W-:-:S05]  /*0880*/  FFMA R27, R18, R22, R25 ;  /* 0x00000016121b7223 */ /* 0x008fca0000000019 */
[----:B------:R2:W-:Y:S04]  /*0890*/  STG.E desc[UR6][R14.64], R27 ;  /* 0x0000001b0e007986 */ /* 0x0005e8000c101906 */
[----:B------:R-:W3:Y:S04]  /*08a0*/  LDG.E R20, desc[UR6][R20.64] ;  /* 0x0000000614147981 */ /* 0x000ee8000c1e1900 */
[----:B------:R-:W3:Y:S01]  /*08b0*/  LDG.E R12, desc[UR6][R12.64] ;  /* 0x000000060c0c7981 */ /* 0x000ee2000c1e1900 */
[----:B------:R-:W-:Y:S02]  /*08c0*/  IADD3 R29, PT, PT, R29, R0, RZ ;  /* 0x000000001d1d7210 */ /* 0x000fe40007ffe0ff */
[----:B------:R-:W-:-:S03]  /*08d0*/  IADD3 R23, PT, PT, R17, 0x3, RZ ;  /* 0x0000000311177810 */ /* 0x000fc60007ffe0ff */
[----:B------:R-:W-:-:S04]  /*08e0*/  IMAD.WIDE.U32 R10, R29, 0x4, R10 ;  /* 0x000000041d0a7825 */ /* 0x000fc800078e000a */
[----:B------:R-:W-:-:S04]  /*08f0*/  IMAD.WIDE.U32 R8, R23, 0x4, R8 ;  /* 0x0000000417087825 */ /* 0x000fc800078e0008 */
[----:B---3--:R-:W-:-:S05]  /*0900*/  FFMA R17, R12, R20, R27 ;  /* 0x000000140c117223 */ /* 0x008fca000000001b */
[----:B------:R2:W-:Y:S04]  /*0910*/  STG.E desc[UR6][R14.64], R17 ;  /* 0x000000110e007986 */ /* 0x0005e8000c101906 */
[----:B------:R-:W0:Y:S04]  /*0920*/  LDG.E R10, desc[UR6][R10.64] ;  /* 0x000000060a0a7981 */ /* 0x000e28000c1e1900 */
[----:B------:R-:W0:Y:S01]  /*0930*/  LDG.E R8, desc[UR6][R8.64] ;  /* 0x0000000608087981 */ /* 0x000e22000c1e1900 */
[----:B------:R-:W-:Y:S01]  /*0940*/  IADD3 R7, PT, PT, R7, 0x4, RZ ;  /* 0x0000000407077810 */ /* 0x000fe20007ffe0ff */
[----:B0-----:R-:W-:-:S05]  /*0950*/  FFMA R28, R10, R8, R17 ;  /* 0x000000080a1c7223 */ /* 0x001fca0000000011 */
[----:B------:R2:W-:Y:S02]  /*0960*/  STG.E desc[UR6][R14.64], R28 ;  /* 0x0000001c0e007986 */ /* 0x0005e4000c101906 */
.L_x_64:
[----:B------:R-:W-:Y:S05]  /*0970*/  @!P1 EXIT ;  /* 0x000000000000994d */ /* 0x000fea0003800000 */
[----:B------:R-:W-:Y:S02]  /*0980*/  ISETP.NE.AND P0, PT, R6, 0x1, PT ;  /* 0x000000010600780c */ /* 0x000fe40003f05270 */
[----:B------:R-:W-:-:S04]  /*0990*/  LOP3.LUT R4, R5, 0x1, RZ, 0xc0, !PT ;  /* 0x0000000105047812 */ /* 0x000fc800078ec0ff */
[----:B------:R-:W-:-:S07]  /*09a0*/  ISETP.NE.U32.AND P1, PT, R4, 0x1, PT ;  /* 0x000000010400780c */ /* 0x000fce0003f25070 */
[----:B------:R-:W-:Y:S06]  /*09b0*/  @!P0 BRA `(.L_x_65) ;  /* 0x00000000004c8947 */ /* 0x000fec0003800000 */
[----:B------:R-:W3:Y:S01]  /*09c0*/  LDC.64 R10, c[0x0][0x398] ;  /* 0x0000e600ff0a7b82 */ /* 0x000ee20000000a00 */
[----:B------:R-:W-:Y:S02]  /*09d0*/  IMAD R19, R7, R0, R3 ;  /* 0x0000000007137224 */ /* 0x000fe400078e0203 */
[----:B------:R-:W-:-:S05]  /*09e0*/  IMAD R21, R2, R5, R7 ;  /* 0x0000000502157224 */ /* 0x000fca00078e0207 */
[----:B------:R-:W2:Y:S01]  /*09f0*/  LDC.64 R8, c[0x0][0x390] ;  /* 0x0000e400ff087b82 */ /* 0x000ea20000000a00 */
[----:B---3--:R-:W-:-:S06]  /*0a00*/  IMAD.WIDE.U32 R12, R19, 0x4, R10 ;  /* 0x00000004130c7825 */ /* 0x008fcc00078e000a */
[----:B------:R-:W3:Y:S01]  /*0a10*/  LDG.E R13, desc[UR6][R12.64] ;  /* 0x000000060c0d7981 */ /* 0x000ee2000c1e1900 */
[----:B--2---:R-:W-:-:S06]  /*0a20*/  IMAD.WIDE.U32 R16, R21, 0x4, R8 ;  /* 0x0000000415107825 */ /* 0x004fcc00078e0008 */
[----:B------:R-:W3:Y:S01]  /*0a30*/  LDG.E R16, desc[UR6][R16.64] ;  /* 0x0000000610107981 */ /* 0x000ee2000c1e1900 */
[----:B-1----:R-:W-:Y:S02]  /*0a40*/  IADD3 R23, PT, PT, R19, R0, RZ ;  /* 0x0000000013177210 */ /* 0x002fe40007ffe0ff */
        /* <DEDUP_REMOVED lines=10> */
.L_x_65:
[----:B------:R-:W-:Y:S05]  /*0af0*/  @P1 EXIT ;  /* 0x000000000000194d */ /* 0x000fea0003800000 */
[----:B------:R-:W4:Y:S01]  /*0b00*/  LDC.64 R8, c[0x0][0x398] ;  /* 0x0000e600ff087b82 */ /* 0x000f220000000a00 */
[----:B------:R-:W-:Y:S02]  /*0b10*/  IMAD R3, R7, R0, R3 ;  /* 0x0000000007037224 */ /* 0x000fe400078e0203 */
[----:B------:R-:W-:-:S05]  /*0b20*/  IMAD R5, R2, R5, R7 ;  /* 0x0000000502057224 */ /* 0x000fca00078e0207 */
[----:B------:R-:W5:Y:S01]  /*0b30*/  LDC.64 R10, c[0x0][0x390] ;  /* 0x0000e400ff0a7b82 */ /* 0x000f620000000a00 */
[----:B----4-:R-:W-:-:S06]  /*0b40*/  IMAD.WIDE.U32 R2, R3, 0x4, R8 ;  /* 0x0000000403027825 */ /* 0x010fcc00078e0008 */
[----:B------:R-:W4:Y:S01]  /*0b50*/  LDG.E R3, desc[UR6][R2.64] ;  /* 0x0000000602037981 */ /* 0x000f22000c1e1900 */
[----:B-----5:R-:W-:-:S06]  /*0b60*/  IMAD.WIDE.U32 R4, R5, 0x4, R10 ;  /* 0x0000000405047825 */ /* 0x020fcc00078e000a */
[----:B------:R-:W4:Y:S02]  /*0b70*/  LDG.E R4, desc[UR6][R4.64] ;  /* 0x0000000604047981 */ /* 0x000f24000c1e1900 */
[----:B----4-:R-:W-:-:S05]  /*0b80*/  FFMA R7, R3, R4, R28 ;  /* 0x0000000403077223 */ /* 0x010fca000000001c */
[----:B------:R-:W-:Y:S01]  /*0b90*/  STG.E desc[UR6][R14.64], R7 ;  /* 0x000000070e007986 */ /* 0x000fe2000c101906 */
[----:B------:R-:W-:Y:S05]  /*0ba0*/  EXIT ;  /* 0x000000000000794d */ /* 0x000fea0003800000 */
.L_x_66:
        /* <DEDUP_REMOVED lines=13> */
.L_x_75:


//--------------------- .nv.global.init           --------------------------
	.section	.nv.global.init,"aw",@progbits
	.align	4
.nv.global.init:
	.type		mrg32k3aM1SubSeq,@object
	.size		mrg32k3aM1SubSeq,(mrg32k3aM2SubSeq - mrg32k3aM1SubSeq)
mrg32k3aM1SubSeq:
        /*0000*/ 	.byte	0x0b, 0xcc, 0xee, 0x04, 0x73, 0x29, 0x8b, 0x6f, 0xf6, 0x53, 0x03, 0xf6, 0x23, 0xf6, 0xea, 0xda
        /* <DEDUP_REMOVED lines=125> */
	.type		mrg32k3aM2SubSeq,@object
	.size		mrg32k3aM2SubSeq,(mrg32k3aM1 - mrg32k3aM2SubSeq)
mrg32k3aM2SubSeq:
        /* <DEDUP_REMOVED lines=126> */
	.type		mrg32k3aM1,@object
	.size		mrg32k3aM1,(mrg32k3aM1Seq - mrg32k3aM1)
mrg32k3aM1:
        /* <DEDUP_REMOVED lines=144> */
	.type		mrg32k3aM1Seq,@object
	.size		mrg32k3aM1Seq,(mrg32k3aM2 - mrg32k3aM1Seq)
mrg32k3aM1Seq:
        /* <DEDUP_REMOVED lines=144> */
	.type		mrg32k3aM2,@object
	.size		mrg32k3aM2,(mrg32k3aM2Seq - mrg32k3aM2)
mrg32k3aM2:
        /* <DEDUP_REMOVED lines=144> */
	.type		mrg32k3aM2Seq,@object
	.size		mrg32k3aM2Seq,(precalc_xorwow_matrix - mrg32k3aM2Seq)
mrg32k3aM2Seq:
        /* <DEDUP_REMOVED lines=144> */
	.type		precalc_xorwow_matrix,@object
	.size		precalc_xorwow_matrix,(precalc_xorwow_offset_matrix - precalc_xorwow_matrix)
precalc_xorwow_matrix:
        /* <DEDUP_REMOVED lines=6400> */
	.type		precalc_xorwow_offset_matrix,@object
	.size		precalc_xorwow_offset_matrix,(.L_1 - precalc_xorwow_offset_matrix)
precalc_xorwow_offset_matrix:
        /* <DEDUP_REMOVED lines=6400> */
.L_1:


//--------------------- .nv.shared.reserved.0     --------------------------
	.section	.nv.shared.reserved.0,"aw",@nobits
	.weak		__nv_reservedSMEM_offset_0_alias
	.size		__nv_reservedSMEM_offset_0_alias, 0, 64
	.other		__nv_reservedSMEM_offset_0_alias,@"STO_CUDA_RESERVED_SHARED STV_DEFAULT"
__nv_reservedSMEM_offset_0_alias:
	.zero		0
	.zero		64


//--------------------- .nv.constant0._Z19init_kaiming_normaliiPf --------------------------
	.section	.nv.constant0._Z19init_kaiming_normaliiPf,"a",@progbits
	.sectionflags	@""
	.align	4
.nv.constant0._Z19init_kaiming_normaliiPf:
	.zero		912


//--------------------- .nv.constant0._Z7softmaxiiPfS_ --------------------------
	.section	.nv.constant0._Z7softmaxiiPfS_,"a",@progbits
	.sectionflags	@""
	.align	4
.nv.constant0._Z7softmaxiiPfS_:
	.zero		920


//--------------------- .nv.constant0._Z14relu_backwardsiiPfS_S_ --------------------------
	.section	.nv.constant0._Z14relu_backwardsiiPfS_S_,"a",@progbits
	.sectionflags	@""
	.align	4
.nv.constant0._Z14relu_backwardsiiPfS_S_:
	.zero		928


//--------------------- .nv.constant0._Z12relu_forwardiiPfS_ --------------------------
	.section	.nv.constant0._Z12relu_forwardiiPfS_,"a",@progbits
	.sectionflags	@""
	.align	4
.nv.constant0._Z12relu_forwardiiPfS_:
	.zero		920


//--------------------- .nv.constant0._Z15linear_backwardiiiPfS_S_S_ --------------------------
	.section	.nv.constant0._Z15linear_backwardiiiPfS_S_S_,"a",@progbits
	.sectionflags	@""
	.align	4
.nv.constant0._Z15linear_backwardiiiPfS_S_S_:
	.zero		944


//--------------------- .nv.constant0._Z14linear_forwardiiiPfS_S_S_ --------------------------
	.section	.nv.constant0._Z14linear_forwardiiiPfS_S_S_,"a",@progbits
	.sectionflags	@""
	.align	4
.nv.constant0._Z14linear_forwardiiiPfS_S_S_:
	.zero		944


//--------------------- SYMBOLS --------------------------

	.type		.nv.reservedSmem.offset0,@object
	.size		.nv.reservedSmem.offset0,0x4
